//
// Generated by NVIDIA NVVM Compiler
//
// Compiler Build ID: CL-36424714
// Cuda compilation tools, release 13.0, V13.0.88
// Based on NVVM 20.0.0
//

.version 9.0
.target sm_100
.address_size 64

	// .globl	sma_batch_f32

.visible .entry sma_batch_f32(
	.param .u64 .ptr .align 1 sma_batch_f32_param_0,
	.param .u64 .ptr .align 1 sma_batch_f32_param_1,
	.param .u32 sma_batch_f32_param_2,
	.param .u32 sma_batch_f32_param_3,
	.param .u32 sma_batch_f32_param_4,
	.param .u64 .ptr .align 1 sma_batch_f32_param_5
)
{
	.reg .pred 	%p<41>;
	.reg .b32 	%r<123>;
	.reg .b32 	%f<145>;
	.reg .b64 	%rd<94>;

	ld.param.u64 	%rd27, [sma_batch_f32_param_0];
	ld.param.u64 	%rd26, [sma_batch_f32_param_1];
	ld.param.u32 	%r71, [sma_batch_f32_param_2];
	ld.param.u32 	%r73, [sma_batch_f32_param_3];
	ld.param.u32 	%r118, [sma_batch_f32_param_4];
	ld.param.u64 	%rd28, [sma_batch_f32_param_5];
	cvta.to.global.u64 	%rd1, %rd27;
	cvta.to.global.u64 	%rd2, %rd28;
	mov.u32 	%r74, %ctaid.x;
	mov.u32 	%r75, %ntid.x;
	mov.u32 	%r76, %tid.x;
	mad.lo.s32 	%r1, %r74, %r75, %r76;
	setp.ge.s32 	%p1, %r1, %r73;
	@%p1 bra 	$L__BB0_47;
	cvta.to.global.u64 	%rd29, %rd26;
	mul.wide.s32 	%rd30, %r1, 4;
	add.s64 	%rd31, %rd29, %rd30;
	ld.global.nc.u32 	%r2, [%rd31];
	mul.lo.s32 	%r3, %r71, %r1;
	setp.lt.s32 	%p2, %r71, 1;
	@%p2 bra 	$L__BB0_13;
	and.b32  	%r4, %r71, 7;
	setp.lt.u32 	%p3, %r71, 8;
	mov.b32 	%r102, 0;
	@%p3 bra 	$L__BB0_5;
	and.b32  	%r102, %r71, 2147483640;
	neg.s32 	%r100, %r102;
	add.s64 	%rd3, %rd2, 16;
	mov.u32 	%r99, %r3;
$L__BB0_4:
	.pragma "nounroll";
	mul.wide.s32 	%rd32, %r99, 4;
	add.s64 	%rd33, %rd3, %rd32;
	mov.b32 	%r78, 2147483647;
	st.global.u32 	[%rd33+-16], %r78;
	st.global.u32 	[%rd33+-12], %r78;
	st.global.u32 	[%rd33+-8], %r78;
	st.global.u32 	[%rd33+-4], %r78;
	st.global.u32 	[%rd33], %r78;
	st.global.u32 	[%rd33+4], %r78;
	st.global.u32 	[%rd33+8], %r78;
	st.global.u32 	[%rd33+12], %r78;
	add.s32 	%r100, %r100, 8;
	add.s32 	%r99, %r99, 8;
	setp.ne.s32 	%p4, %r100, 0;
	@%p4 bra 	$L__BB0_4;
$L__BB0_5:
	setp.eq.s32 	%p5, %r4, 0;
	@%p5 bra 	$L__BB0_13;
	and.b32  	%r12, %r71, 3;
	setp.lt.u32 	%p6, %r4, 4;
	@%p6 bra 	$L__BB0_8;
	add.s32 	%r79, %r102, %r3;
	mul.wide.s32 	%rd34, %r79, 4;
	add.s64 	%rd35, %rd2, %rd34;
	mov.b32 	%r80, 2147483647;
	st.global.u32 	[%rd35], %r80;
	st.global.u32 	[%rd35+4], %r80;
	st.global.u32 	[%rd35+8], %r80;
	st.global.u32 	[%rd35+12], %r80;
	add.s32 	%r102, %r102, 4;
$L__BB0_8:
	setp.eq.s32 	%p7, %r12, 0;
	@%p7 bra 	$L__BB0_13;
	setp.eq.s32 	%p8, %r12, 1;
	@%p8 bra 	$L__BB0_11;
	add.s32 	%r81, %r102, %r3;
	mul.wide.s32 	%rd36, %r81, 4;
	add.s64 	%rd37, %rd2, %rd36;
	mov.b32 	%r82, 2147483647;
	st.global.u32 	[%rd37], %r82;
	st.global.u32 	[%rd37+4], %r82;
	add.s32 	%r102, %r102, 2;
$L__BB0_11:
	and.b32  	%r83, %r71, 1;
	setp.eq.b32 	%p9, %r83, 1;
	not.pred 	%p10, %p9;
	@%p10 bra 	$L__BB0_13;
	add.s32 	%r84, %r102, %r3;
	mul.wide.s32 	%rd38, %r84, 4;
	add.s64 	%rd39, %rd2, %rd38;
	mov.b32 	%r85, 2147483647;
	st.global.u32 	[%rd39], %r85;
$L__BB0_13:
	setp.lt.s32 	%p11, %r2, 1;
	setp.gt.s32 	%p12, %r2, %r71;
	or.pred  	%p13, %p11, %p12;
	@%p13 bra 	$L__BB0_47;
	setp.lt.s32 	%p14, %r118, 0;
	setp.le.s32 	%p15, %r71, %r118;
	sub.s32 	%r17, %r71, %r118;
	setp.lt.s32 	%p16, %r17, %r2;
	or.pred  	%p17, %p14, %p16;
	or.pred  	%p18, %p17, %p15;
	@%p18 bra 	$L__BB0_47;
	add.s32 	%r115, %r2, %r118;
	cvt.rn.f32.u32 	%f20, %r2;
	rcp.rn.f32 	%f1, %f20;
	setp.eq.s32 	%p19, %r2, 1;
	@%p19 bra 	$L__BB0_35;
	and.b32  	%r19, %r2, 15;
	setp.lt.u32 	%p20, %r2, 16;
	mov.f32 	%f141, 0f00000000;
	mov.b32 	%r108, 0;
	@%p20 bra 	$L__BB0_19;
	and.b32  	%r108, %r2, 2147483632;
	neg.s32 	%r107, %r108;
	mul.wide.u32 	%rd40, %r118, 4;
	add.s64 	%rd41, %rd40, %rd1;
	add.s64 	%rd89, %rd41, 32;
	mov.f32 	%f141, 0f00000000;
$L__BB0_18:
	.pragma "nounroll";
	ld.global.nc.f32 	%f24, [%rd89+-32];
	add.f32 	%f25, %f141, %f24;
	ld.global.nc.f32 	%f26, [%rd89+-28];
	add.f32 	%f27, %f25, %f26;
	ld.global.nc.f32 	%f28, [%rd89+-24];
	add.f32 	%f29, %f27, %f28;
	ld.global.nc.f32 	%f30, [%rd89+-20];
	add.f32 	%f31, %f29, %f30;
	ld.global.nc.f32 	%f32, [%rd89+-16];
	add.f32 	%f33, %f31, %f32;
	ld.global.nc.f32 	%f34, [%rd89+-12];
	add.f32 	%f35, %f33, %f34;
	ld.global.nc.f32 	%f36, [%rd89+-8];
	add.f32 	%f37, %f35, %f36;
	ld.global.nc.f32 	%f38, [%rd89+-4];
	add.f32 	%f39, %f37, %f38;
	ld.global.nc.f32 	%f40, [%rd89];
	add.f32 	%f41, %f39, %f40;
	ld.global.nc.f32 	%f42, [%rd89+4];
	add.f32 	%f43, %f41, %f42;
	ld.global.nc.f32 	%f44, [%rd89+8];
	add.f32 	%f45, %f43, %f44;
	ld.global.nc.f32 	%f46, [%rd89+12];
	add.f32 	%f47, %f45, %f46;
	ld.global.nc.f32 	%f48, [%rd89+16];
	add.f32 	%f49, %f47, %f48;
	ld.global.nc.f32 	%f50, [%rd89+20];
	add.f32 	%f51, %f49, %f50;
	ld.global.nc.f32 	%f52, [%rd89+24];
	add.f32 	%f53, %f51, %f52;
	ld.global.nc.f32 	%f54, [%rd89+28];
	add.f32 	%f141, %f53, %f54;
	add.s32 	%r107, %r107, 16;
	add.s64 	%rd89, %rd89, 64;
	setp.ne.s32 	%p21, %r107, 0;
	@%p21 bra 	$L__BB0_18;
$L__BB0_19:
	setp.eq.s32 	%p22, %r19, 0;
	@%p22 bra 	$L__BB0_28;
	and.b32  	%r34, %r2, 7;
	setp.lt.u32 	%p23, %r19, 8;
	@%p23 bra 	$L__BB0_22;
	add.s32 	%r87, %r108, %r118;
	mul.wide.u32 	%rd42, %r87, 4;
	add.s64 	%rd43, %rd1, %rd42;
	ld.global.nc.f32 	%f56, [%rd43];
	add.f32 	%f57, %f141, %f56;
	cvt.u64.u32 	%rd44, %r118;
	cvt.u64.u32 	%rd45, %r108;
	add.s64 	%rd46, %rd45, %rd44;
	shl.b64 	%rd47, %rd46, 2;
	add.s64 	%rd48, %rd1, %rd47;
	ld.global.nc.f32 	%f58, [%rd48+4];
	add.f32 	%f59, %f57, %f58;
	ld.global.nc.f32 	%f60, [%rd48+8];
	add.f32 	%f61, %f59, %f60;
	ld.global.nc.f32 	%f62, [%rd48+12];
	add.f32 	%f63, %f61, %f62;
	ld.global.nc.f32 	%f64, [%rd48+16];
	add.f32 	%f65, %f63, %f64;
	ld.global.nc.f32 	%f66, [%rd48+20];
	add.f32 	%f67, %f65, %f66;
	ld.global.nc.f32 	%f68, [%rd48+24];
	add.f32 	%f69, %f67, %f68;
	ld.global.nc.f32 	%f70, [%rd48+28];
	add.f32 	%f141, %f69, %f70;
	add.s32 	%r108, %r108, 8;
$L__BB0_22:
	setp.eq.s32 	%p24, %r34, 0;
	@%p24 bra 	$L__BB0_28;
	and.b32  	%r37, %r2, 3;
	setp.lt.u32 	%p25, %r34, 4;
	@%p25 bra 	$L__BB0_25;
	add.s32 	%r88, %r108, %r118;
	mul.wide.u32 	%rd49, %r88, 4;
	add.s64 	%rd50, %rd1, %rd49;
	ld.global.nc.f32 	%f72, [%rd50];
	add.f32 	%f73, %f141, %f72;
	cvt.u64.u32 	%rd51, %r118;
	cvt.u64.u32 	%rd52, %r108;
	add.s64 	%rd53, %rd52, %rd51;
	shl.b64 	%rd54, %rd53, 2;
	add.s64 	%rd55, %rd1, %rd54;
	ld.global.nc.f32 	%f74, [%rd55+4];
	add.f32 	%f75, %f73, %f74;
	ld.global.nc.f32 	%f76, [%rd55+8];
	add.f32 	%f77, %f75, %f76;
	ld.global.nc.f32 	%f78, [%rd55+12];
	add.f32 	%f141, %f77, %f78;
	add.s32 	%r108, %r108, 4;
$L__BB0_25:
	setp.eq.s32 	%p26, %r37, 0;
	@%p26 bra 	$L__BB0_28;
	add.s32 	%r89, %r108, %r118;
	mul.wide.u32 	%rd56, %r89, 4;
	add.s64 	%rd90, %rd1, %rd56;
	neg.s32 	%r111, %r37;
$L__BB0_27:
	.pragma "nounroll";
	ld.global.nc.f32 	%f79, [%rd90];
	add.f32 	%f141, %f141, %f79;
	add.s64 	%rd90, %rd90, 4;
	add.s32 	%r111, %r111, 1;
	setp.ne.s32 	%p27, %r111, 0;
	@%p27 bra 	$L__BB0_27;
$L__BB0_28:
	mul.f32 	%f80, %f1, %f141;
	add.s32 	%r90, %r3, %r115;
	add.s32 	%r91, %r90, -1;
	mul.wide.s32 	%rd57, %r91, 4;
	add.s64 	%rd58, %rd2, %rd57;
	st.global.f32 	[%rd58], %f80;
	setp.le.s32 	%p28, %r71, %r115;
	@%p28 bra 	$L__BB0_47;
	sub.s32 	%r92, %r71, %r115;
	and.b32  	%r43, %r92, 3;
	setp.eq.s32 	%p29, %r43, 0;
	@%p29 bra 	$L__BB0_32;
	add.s32 	%r113, %r115, %r3;
	mul.wide.s32 	%rd59, %r2, 4;
	sub.s64 	%rd14, %rd1, %rd59;
	mul.wide.u32 	%rd60, %r115, 4;
	add.s64 	%rd91, %rd1, %rd60;
	neg.s32 	%r112, %r43;
$L__BB0_31:
	.pragma "nounroll";
	mul.wide.s32 	%rd61, %r113, 4;
	add.s64 	%rd62, %rd2, %rd61;
	mul.wide.s32 	%rd63, %r115, 4;
	add.s64 	%rd64, %rd14, %rd63;
	ld.global.nc.f32 	%f81, [%rd91];
	add.f32 	%f82, %f141, %f81;
	ld.global.nc.f32 	%f83, [%rd64];
	sub.f32 	%f141, %f82, %f83;
	mul.f32 	%f84, %f1, %f141;
	st.global.f32 	[%rd62], %f84;
	add.s32 	%r115, %r115, 1;
	add.s32 	%r113, %r113, 1;
	add.s64 	%rd91, %rd91, 4;
	add.s32 	%r112, %r112, 1;
	setp.ne.s32 	%p30, %r112, 0;
	@%p30 bra 	$L__BB0_31;
$L__BB0_32:
	sub.s32 	%r93, %r2, %r71;
	add.s32 	%r94, %r93, %r118;
	setp.gt.u32 	%p31, %r94, -4;
	@%p31 bra 	$L__BB0_47;
	mul.wide.u32 	%rd65, %r115, 4;
	add.s64 	%rd66, %rd65, %rd1;
	add.s64 	%rd92, %rd66, 8;
	mul.wide.s32 	%rd67, %r2, 4;
	sub.s64 	%rd68, %rd1, %rd67;
	add.s64 	%rd19, %rd68, 8;
	add.s64 	%rd20, %rd2, 8;
	add.s32 	%r116, %r115, %r3;
$L__BB0_34:
	mul.wide.s32 	%rd69, %r115, 4;
	add.s64 	%rd70, %rd19, %rd69;
	mul.wide.s32 	%rd71, %r116, 4;
	add.s64 	%rd72, %rd20, %rd71;
	ld.global.nc.f32 	%f85, [%rd92+-8];
	add.f32 	%f86, %f141, %f85;
	ld.global.nc.f32 	%f87, [%rd70+-8];
	sub.f32 	%f88, %f86, %f87;
	mul.f32 	%f89, %f1, %f88;
	st.global.f32 	[%rd72+-8], %f89;
	ld.global.nc.f32 	%f90, [%rd92+-4];
	add.f32 	%f91, %f88, %f90;
	ld.global.nc.f32 	%f92, [%rd70+-4];
	sub.f32 	%f93, %f91, %f92;
	mul.f32 	%f94, %f1, %f93;
	st.global.f32 	[%rd72+-4], %f94;
	ld.global.nc.f32 	%f95, [%rd92];
	add.f32 	%f96, %f93, %f95;
	ld.global.nc.f32 	%f97, [%rd70];
	sub.f32 	%f98, %f96, %f97;
	mul.f32 	%f99, %f1, %f98;
	st.global.f32 	[%rd72], %f99;
	ld.global.nc.f32 	%f100, [%rd92+4];
	add.f32 	%f101, %f98, %f100;
	ld.global.nc.f32 	%f102, [%rd70+4];
	sub.f32 	%f141, %f101, %f102;
	mul.f32 	%f103, %f1, %f141;
	st.global.f32 	[%rd72+4], %f103;
	add.s32 	%r115, %r115, 4;
	add.s64 	%rd92, %rd92, 16;
	add.s32 	%r116, %r116, 4;
	setp.lt.s32 	%p32, %r115, %r71;
	@%p32 bra 	$L__BB0_34;
	bra.uni 	$L__BB0_47;
$L__BB0_35:
	and.b32  	%r22, %r17, 15;
	sub.s32 	%r95, %r118, %r71;
	setp.gt.u32 	%p33, %r95, -16;
	@%p33 bra 	$L__BB0_38;
	and.b32  	%r96, %r17, -16;
	neg.s32 	%r105, %r96;
	mul.wide.u32 	%rd73, %r118, 4;
	add.s64 	%rd74, %rd73, %rd1;
	add.s64 	%rd88, %rd74, 32;
	add.s64 	%rd6, %rd2, 32;
	add.s32 	%r104, %r118, %r3;
$L__BB0_37:
	.pragma "nounroll";
	mul.wide.s32 	%rd75, %r104, 4;
	add.s64 	%rd76, %rd6, %rd75;
	ld.global.nc.f32 	%f104, [%rd88+-32];
	st.global.f32 	[%rd76+-32], %f104;
	ld.global.nc.f32 	%f105, [%rd88+-28];
	st.global.f32 	[%rd76+-28], %f105;
	ld.global.nc.f32 	%f106, [%rd88+-24];
	st.global.f32 	[%rd76+-24], %f106;
	ld.global.nc.f32 	%f107, [%rd88+-20];
	st.global.f32 	[%rd76+-20], %f107;
	ld.global.nc.f32 	%f108, [%rd88+-16];
	st.global.f32 	[%rd76+-16], %f108;
	ld.global.nc.f32 	%f109, [%rd88+-12];
	st.global.f32 	[%rd76+-12], %f109;
	ld.global.nc.f32 	%f110, [%rd88+-8];
	st.global.f32 	[%rd76+-8], %f110;
	ld.global.nc.f32 	%f111, [%rd88+-4];
	st.global.f32 	[%rd76+-4], %f111;
	ld.global.nc.f32 	%f112, [%rd88];
	st.global.f32 	[%rd76], %f112;
	ld.global.nc.f32 	%f113, [%rd88+4];
	st.global.f32 	[%rd76+4], %f113;
	ld.global.nc.f32 	%f114, [%rd88+8];
	st.global.f32 	[%rd76+8], %f114;
	ld.global.nc.f32 	%f115, [%rd88+12];
	st.global.f32 	[%rd76+12], %f115;
	ld.global.nc.f32 	%f116, [%rd88+16];
	st.global.f32 	[%rd76+16], %f116;
	ld.global.nc.f32 	%f117, [%rd88+20];
	st.global.f32 	[%rd76+20], %f117;
	ld.global.nc.f32 	%f118, [%rd88+24];
	st.global.f32 	[%rd76+24], %f118;
	ld.global.nc.f32 	%f119, [%rd88+28];
	st.global.f32 	[%rd76+28], %f119;
	add.s32 	%r118, %r118, 16;
	add.s32 	%r105, %r105, 16;
	add.s64 	%rd88, %rd88, 64;
	add.s32 	%r104, %r104, 16;
	setp.eq.s32 	%p34, %r105, 0;
	@%p34 bra 	$L__BB0_38;
	bra.uni 	$L__BB0_37;
$L__BB0_38:
	setp.eq.s32 	%p35, %r22, 0;
	@%p35 bra 	$L__BB0_47;
	and.b32  	%r59, %r17, 7;
	setp.lt.u32 	%p36, %r22, 8;
	@%p36 bra 	$L__BB0_41;
	mul.wide.u32 	%rd77, %r118, 4;
	add.s64 	%rd78, %rd1, %rd77;
	ld.global.nc.f32 	%f120, [%rd78];
	add.s32 	%r97, %r118, %r3;
	mul.wide.s32 	%rd79, %r97, 4;
	add.s64 	%rd80, %rd2, %rd79;
	st.global.f32 	[%rd80], %f120;
	ld.global.nc.f32 	%f121, [%rd78+4];
	st.global.f32 	[%rd80+4], %f121;
	ld.global.nc.f32 	%f122, [%rd78+8];
	st.global.f32 	[%rd80+8], %f122;
	ld.global.nc.f32 	%f123, [%rd78+12];
	st.global.f32 	[%rd80+12], %f123;
	ld.global.nc.f32 	%f124, [%rd78+16];
	st.global.f32 	[%rd80+16], %f124;
	ld.global.nc.f32 	%f125, [%rd78+20];
	st.global.f32 	[%rd80+20], %f125;
	ld.global.nc.f32 	%f126, [%rd78+24];
	st.global.f32 	[%rd80+24], %f126;
	ld.global.nc.f32 	%f127, [%rd78+28];
	st.global.f32 	[%rd80+28], %f127;
	add.s32 	%r118, %r118, 8;
$L__BB0_41:
	setp.eq.s32 	%p37, %r59, 0;
	@%p37 bra 	$L__BB0_47;
	and.b32  	%r62, %r17, 3;
	setp.lt.u32 	%p38, %r59, 4;
	@%p38 bra 	$L__BB0_44;
	mul.wide.u32 	%rd81, %r118, 4;
	add.s64 	%rd82, %rd1, %rd81;
	ld.global.nc.f32 	%f128, [%rd82];
	add.s32 	%r98, %r118, %r3;
	mul.wide.s32 	%rd83, %r98, 4;
	add.s64 	%rd84, %rd2, %rd83;
	st.global.f32 	[%rd84], %f128;
	ld.global.nc.f32 	%f129, [%rd82+4];
	st.global.f32 	[%rd84+4], %f129;
	ld.global.nc.f32 	%f130, [%rd82+8];
	st.global.f32 	[%rd84+8], %f130;
	ld.global.nc.f32 	%f131, [%rd82+12];
	st.global.f32 	[%rd84+12], %f131;
	add.s32 	%r118, %r118, 4;
$L__BB0_44:
	setp.eq.s32 	%p39, %r62, 0;
	@%p39 bra 	$L__BB0_47;
	add.s32 	%r122, %r118, %r3;
	mul.wide.u32 	%rd85, %r118, 4;
	add.s64 	%rd93, %rd1, %rd85;
	neg.s32 	%r121, %r62;
$L__BB0_46:
	.pragma "nounroll";
	mul.wide.s32 	%rd86, %r122, 4;
	add.s64 	%rd87, %rd2, %rd86;
	ld.global.nc.f32 	%f132, [%rd93];
	st.global.f32 	[%rd87], %f132;
	add.s32 	%r122, %r122, 1;
	add.s64 	%rd93, %rd93, 4;
	add.s32 	%r121, %r121, 1;
	setp.ne.s32 	%p40, %r121, 0;
	@%p40 bra 	$L__BB0_46;
$L__BB0_47:
	ret;

}
	// .globl	sma_many_series_one_param_f32
.visible .entry sma_many_series_one_param_f32(
	.param .u64 .ptr .align 1 sma_many_series_one_param_f32_param_0,
	.param .u64 .ptr .align 1 sma_many_series_one_param_f32_param_1,
	.param .u32 sma_many_series_one_param_f32_param_2,
	.param .u32 sma_many_series_one_param_f32_param_3,
	.param .u32 sma_many_series_one_param_f32_param_4,
	.param .u64 .ptr .align 1 sma_many_series_one_param_f32_param_5
)
{
	.reg .pred 	%p<37>;
	.reg .b32 	%r<132>;
	.reg .b32 	%f<121>;
	.reg .b64 	%rd<102>;

	ld.param.u64 	%rd4, [sma_many_series_one_param_f32_param_0];
	ld.param.u64 	%rd3, [sma_many_series_one_param_f32_param_1];
	ld.param.u32 	%r79, [sma_many_series_one_param_f32_param_2];
	ld.param.u32 	%r80, [sma_many_series_one_param_f32_param_3];
	ld.param.u32 	%r81, [sma_many_series_one_param_f32_param_4];
	ld.param.u64 	%rd5, [sma_many_series_one_param_f32_param_5];
	cvta.to.global.u64 	%rd1, %rd4;
	cvta.to.global.u64 	%rd2, %rd5;
	mov.u32 	%r82, %ctaid.x;
	mov.u32 	%r83, %ntid.x;
	mov.u32 	%r84, %tid.x;
	mad.lo.s32 	%r1, %r82, %r83, %r84;
	setp.ge.s32 	%p1, %r1, %r79;
	@%p1 bra 	$L__BB1_41;
	setp.lt.s32 	%p2, %r80, 1;
	@%p2 bra 	$L__BB1_13;
	and.b32  	%r2, %r80, 7;
	setp.lt.u32 	%p3, %r80, 8;
	mov.b32 	%r110, 0;
	@%p3 bra 	$L__BB1_5;
	and.b32  	%r110, %r80, 2147483640;
	neg.s32 	%r108, %r110;
	shl.b32 	%r5, %r79, 3;
	mul.wide.s32 	%rd8, %r79, 4;
	mov.u32 	%r107, %r1;
$L__BB1_4:
	.pragma "nounroll";
	mul.wide.s32 	%rd6, %r107, 4;
	add.s64 	%rd7, %rd2, %rd6;
	mov.b32 	%r86, 2147483647;
	st.global.u32 	[%rd7], %r86;
	add.s64 	%rd9, %rd7, %rd8;
	st.global.u32 	[%rd9], %r86;
	add.s64 	%rd10, %rd9, %rd8;
	st.global.u32 	[%rd10], %r86;
	add.s64 	%rd11, %rd10, %rd8;
	st.global.u32 	[%rd11], %r86;
	add.s64 	%rd12, %rd11, %rd8;
	st.global.u32 	[%rd12], %r86;
	add.s64 	%rd13, %rd12, %rd8;
	st.global.u32 	[%rd13], %r86;
	add.s64 	%rd14, %rd13, %rd8;
	st.global.u32 	[%rd14], %r86;
	add.s64 	%rd15, %rd14, %rd8;
	st.global.u32 	[%rd15], %r86;
	add.s32 	%r108, %r108, 8;
	add.s32 	%r107, %r107, %r5;
	setp.ne.s32 	%p4, %r108, 0;
	@%p4 bra 	$L__BB1_4;
$L__BB1_5:
	setp.eq.s32 	%p5, %r2, 0;
	@%p5 bra 	$L__BB1_13;
	and.b32  	%r11, %r80, 3;
	setp.lt.u32 	%p6, %r2, 4;
	@%p6 bra 	$L__BB1_8;
	mad.lo.s32 	%r87, %r110, %r79, %r1;
	mul.wide.s32 	%rd16, %r87, 4;
	add.s64 	%rd17, %rd2, %rd16;
	mov.b32 	%r88, 2147483647;
	st.global.u32 	[%rd17], %r88;
	mul.wide.s32 	%rd18, %r79, 4;
	add.s64 	%rd19, %rd17, %rd18;
	st.global.u32 	[%rd19], %r88;
	add.s64 	%rd20, %rd19, %rd18;
	st.global.u32 	[%rd20], %r88;
	add.s64 	%rd21, %rd20, %rd18;
	st.global.u32 	[%rd21], %r88;
	add.s32 	%r110, %r110, 4;
$L__BB1_8:
	setp.eq.s32 	%p7, %r11, 0;
	@%p7 bra 	$L__BB1_13;
	setp.eq.s32 	%p8, %r11, 1;
	@%p8 bra 	$L__BB1_11;
	mad.lo.s32 	%r89, %r110, %r79, %r1;
	mul.wide.s32 	%rd22, %r89, 4;
	add.s64 	%rd23, %rd2, %rd22;
	mov.b32 	%r90, 2147483647;
	st.global.u32 	[%rd23], %r90;
	mul.wide.s32 	%rd24, %r79, 4;
	add.s64 	%rd25, %rd23, %rd24;
	st.global.u32 	[%rd25], %r90;
	add.s32 	%r110, %r110, 2;
$L__BB1_11:
	and.b32  	%r91, %r80, 1;
	setp.eq.b32 	%p9, %r91, 1;
	not.pred 	%p10, %p9;
	@%p10 bra 	$L__BB1_13;
	mad.lo.s32 	%r92, %r110, %r79, %r1;
	mul.wide.s32 	%rd26, %r92, 4;
	add.s64 	%rd27, %rd2, %rd26;
	mov.b32 	%r93, 2147483647;
	st.global.u32 	[%rd27], %r93;
$L__BB1_13:
	setp.lt.s32 	%p11, %r81, 1;
	setp.gt.s32 	%p12, %r81, %r80;
	or.pred  	%p13, %p11, %p12;
	@%p13 bra 	$L__BB1_41;
	cvta.to.global.u64 	%rd28, %rd3;
	mul.wide.s32 	%rd29, %r1, 4;
	add.s64 	%rd30, %rd28, %rd29;
	ld.global.nc.u32 	%r16, [%rd30];
	setp.lt.s32 	%p14, %r16, 0;
	setp.le.s32 	%p15, %r80, %r16;
	sub.s32 	%r17, %r80, %r16;
	setp.lt.s32 	%p16, %r17, %r81;
	or.pred  	%p17, %p14, %p16;
	or.pred  	%p18, %p17, %p15;
	@%p18 bra 	$L__BB1_41;
	add.s32 	%r128, %r16, %r81;
	cvt.rn.f32.u32 	%f20, %r81;
	rcp.rn.f32 	%f1, %f20;
	setp.eq.s32 	%p19, %r81, 1;
	@%p19 bra 	$L__BB1_35;
	and.b32  	%r19, %r81, 15;
	setp.lt.u32 	%p20, %r81, 16;
	mov.f32 	%f117, 0f00000000;
	mov.b32 	%r119, 0;
	@%p20 bra 	$L__BB1_19;
	and.b32  	%r119, %r81, 2147483632;
	neg.s32 	%r118, %r119;
	mad.lo.s32 	%r117, %r16, %r79, %r1;
	shl.b32 	%r23, %r79, 4;
	mov.f32 	%f117, 0f00000000;
	mul.wide.s32 	%rd33, %r79, 4;
$L__BB1_18:
	.pragma "nounroll";
	mul.wide.s32 	%rd31, %r117, 4;
	add.s64 	%rd32, %rd1, %rd31;
	ld.global.nc.f32 	%f24, [%rd32];
	add.f32 	%f25, %f117, %f24;
	add.s64 	%rd34, %rd32, %rd33;
	ld.global.nc.f32 	%f26, [%rd34];
	add.f32 	%f27, %f25, %f26;
	add.s64 	%rd35, %rd34, %rd33;
	ld.global.nc.f32 	%f28, [%rd35];
	add.f32 	%f29, %f27, %f28;
	add.s64 	%rd36, %rd35, %rd33;
	ld.global.nc.f32 	%f30, [%rd36];
	add.f32 	%f31, %f29, %f30;
	add.s64 	%rd37, %rd36, %rd33;
	ld.global.nc.f32 	%f32, [%rd37];
	add.f32 	%f33, %f31, %f32;
	add.s64 	%rd38, %rd37, %rd33;
	ld.global.nc.f32 	%f34, [%rd38];
	add.f32 	%f35, %f33, %f34;
	add.s64 	%rd39, %rd38, %rd33;
	ld.global.nc.f32 	%f36, [%rd39];
	add.f32 	%f37, %f35, %f36;
	add.s64 	%rd40, %rd39, %rd33;
	ld.global.nc.f32 	%f38, [%rd40];
	add.f32 	%f39, %f37, %f38;
	add.s64 	%rd41, %rd40, %rd33;
	ld.global.nc.f32 	%f40, [%rd41];
	add.f32 	%f41, %f39, %f40;
	add.s64 	%rd42, %rd41, %rd33;
	ld.global.nc.f32 	%f42, [%rd42];
	add.f32 	%f43, %f41, %f42;
	add.s64 	%rd43, %rd42, %rd33;
	ld.global.nc.f32 	%f44, [%rd43];
	add.f32 	%f45, %f43, %f44;
	add.s64 	%rd44, %rd43, %rd33;
	ld.global.nc.f32 	%f46, [%rd44];
	add.f32 	%f47, %f45, %f46;
	add.s64 	%rd45, %rd44, %rd33;
	ld.global.nc.f32 	%f48, [%rd45];
	add.f32 	%f49, %f47, %f48;
	add.s64 	%rd46, %rd45, %rd33;
	ld.global.nc.f32 	%f50, [%rd46];
	add.f32 	%f51, %f49, %f50;
	add.s64 	%rd47, %rd46, %rd33;
	ld.global.nc.f32 	%f52, [%rd47];
	add.f32 	%f53, %f51, %f52;
	add.s64 	%rd48, %rd47, %rd33;
	ld.global.nc.f32 	%f54, [%rd48];
	add.f32 	%f117, %f53, %f54;
	add.s32 	%r118, %r118, 16;
	add.s32 	%r117, %r117, %r23;
	setp.ne.s32 	%p21, %r118, 0;
	@%p21 bra 	$L__BB1_18;
$L__BB1_19:
	setp.eq.s32 	%p22, %r19, 0;
	@%p22 bra 	$L__BB1_28;
	and.b32  	%r45, %r81, 7;
	setp.lt.u32 	%p23, %r19, 8;
	@%p23 bra 	$L__BB1_22;
	add.s32 	%r95, %r119, %r16;
	mad.lo.s32 	%r96, %r95, %r79, %r1;
	mul.wide.s32 	%rd49, %r96, 4;
	add.s64 	%rd50, %rd1, %rd49;
	ld.global.nc.f32 	%f56, [%rd50];
	add.f32 	%f57, %f117, %f56;
	mul.wide.s32 	%rd51, %r79, 4;
	add.s64 	%rd52, %rd50, %rd51;
	ld.global.nc.f32 	%f58, [%rd52];
	add.f32 	%f59, %f57, %f58;
	add.s64 	%rd53, %rd52, %rd51;
	ld.global.nc.f32 	%f60, [%rd53];
	add.f32 	%f61, %f59, %f60;
	add.s64 	%rd54, %rd53, %rd51;
	ld.global.nc.f32 	%f62, [%rd54];
	add.f32 	%f63, %f61, %f62;
	add.s64 	%rd55, %rd54, %rd51;
	ld.global.nc.f32 	%f64, [%rd55];
	add.f32 	%f65, %f63, %f64;
	add.s64 	%rd56, %rd55, %rd51;
	ld.global.nc.f32 	%f66, [%rd56];
	add.f32 	%f67, %f65, %f66;
	add.s64 	%rd57, %rd56, %rd51;
	ld.global.nc.f32 	%f68, [%rd57];
	add.f32 	%f69, %f67, %f68;
	add.s64 	%rd58, %rd57, %rd51;
	ld.global.nc.f32 	%f70, [%rd58];
	add.f32 	%f117, %f69, %f70;
	add.s32 	%r119, %r119, 8;
$L__BB1_22:
	setp.eq.s32 	%p24, %r45, 0;
	@%p24 bra 	$L__BB1_28;
	and.b32  	%r48, %r81, 3;
	setp.lt.u32 	%p25, %r45, 4;
	@%p25 bra 	$L__BB1_25;
	add.s32 	%r97, %r119, %r16;
	mad.lo.s32 	%r98, %r97, %r79, %r1;
	mul.wide.s32 	%rd59, %r98, 4;
	add.s64 	%rd60, %rd1, %rd59;
	ld.global.nc.f32 	%f72, [%rd60];
	add.f32 	%f73, %f117, %f72;
	mul.wide.s32 	%rd61, %r79, 4;
	add.s64 	%rd62, %rd60, %rd61;
	ld.global.nc.f32 	%f74, [%rd62];
	add.f32 	%f75, %f73, %f74;
	add.s64 	%rd63, %rd62, %rd61;
	ld.global.nc.f32 	%f76, [%rd63];
	add.f32 	%f77, %f75, %f76;
	add.s64 	%rd64, %rd63, %rd61;
	ld.global.nc.f32 	%f78, [%rd64];
	add.f32 	%f117, %f77, %f78;
	add.s32 	%r119, %r119, 4;
$L__BB1_25:
	setp.eq.s32 	%p26, %r48, 0;
	@%p26 bra 	$L__BB1_28;
	add.s32 	%r99, %r119, %r16;
	mad.lo.s32 	%r123, %r79, %r99, %r1;
	neg.s32 	%r122, %r48;
$L__BB1_27:
	.pragma "nounroll";
	mul.wide.s32 	%rd65, %r123, 4;
	add.s64 	%rd66, %rd1, %rd65;
	ld.global.nc.f32 	%f79, [%rd66];
	add.f32 	%f117, %f117, %f79;
	add.s32 	%r123, %r123, %r79;
	add.s32 	%r122, %r122, 1;
	setp.ne.s32 	%p27, %r122, 0;
	@%p27 bra 	$L__BB1_27;
$L__BB1_28:
	mul.f32 	%f80, %f1, %f117;
	add.s32 	%r100, %r128, -1;
	mad.lo.s32 	%r101, %r100, %r79, %r1;
	mul.wide.s32 	%rd67, %r101, 4;
	add.s64 	%rd68, %rd2, %rd67;
	st.global.f32 	[%rd68], %f80;
	setp.le.s32 	%p28, %r80, %r128;
	@%p28 bra 	$L__BB1_41;
	sub.s32 	%r102, %r80, %r128;
	and.b32  	%r57, %r102, 3;
	setp.eq.s32 	%p29, %r57, 0;
	@%p29 bra 	$L__BB1_32;
	mad.lo.s32 	%r126, %r16, %r79, %r1;
	mad.lo.s32 	%r125, %r79, %r128, %r1;
	neg.s32 	%r124, %r57;
$L__BB1_31:
	.pragma "nounroll";
	mul.wide.s32 	%rd69, %r125, 4;
	add.s64 	%rd70, %rd1, %rd69;
	ld.global.nc.f32 	%f81, [%rd70];
	add.f32 	%f82, %f117, %f81;
	mul.wide.s32 	%rd71, %r126, 4;
	add.s64 	%rd72, %rd1, %rd71;
	ld.global.nc.f32 	%f83, [%rd72];
	sub.f32 	%f117, %f82, %f83;
	mul.f32 	%f84, %f1, %f117;
	add.s64 	%rd73, %rd2, %rd69;
	st.global.f32 	[%rd73], %f84;
	add.s32 	%r128, %r128, 1;
	add.s32 	%r126, %r126, %r79;
	add.s32 	%r125, %r125, %r79;
	add.s32 	%r124, %r124, 1;
	setp.ne.s32 	%p30, %r124, 0;
	@%p30 bra 	$L__BB1_31;
$L__BB1_32:
	sub.s32 	%r103, %r16, %r80;
	add.s32 	%r104, %r103, %r81;
	setp.gt.u32 	%p31, %r104, -4;
	@%p31 bra 	$L__BB1_41;
	sub.s32 	%r105, %r128, %r81;
	mad.lo.s32 	%r130, %r79, %r105, %r1;
	shl.b32 	%r71, %r79, 2;
	mad.lo.s32 	%r129, %r128, %r79, %r1;
	mul.wide.s32 	%rd79, %r79, 4;
$L__BB1_34:
	mul.wide.s32 	%rd74, %r129, 4;
	add.s64 	%rd75, %rd1, %rd74;
	ld.global.nc.f32 	%f85, [%rd75];
	add.f32 	%f86, %f117, %f85;
	mul.wide.s32 	%rd76, %r130, 4;
	add.s64 	%rd77, %rd1, %rd76;
	ld.global.nc.f32 	%f87, [%rd77];
	sub.f32 	%f88, %f86, %f87;
	mul.f32 	%f89, %f1, %f88;
	add.s64 	%rd78, %rd2, %rd74;
	st.global.f32 	[%rd78], %f89;
	add.s64 	%rd80, %rd75, %rd79;
	ld.global.nc.f32 	%f90, [%rd80];
	add.f32 	%f91, %f88, %f90;
	add.s64 	%rd81, %rd77, %rd79;
	ld.global.nc.f32 	%f92, [%rd81];
	sub.f32 	%f93, %f91, %f92;
	mul.f32 	%f94, %f1, %f93;
	add.s64 	%rd82, %rd78, %rd79;
	st.global.f32 	[%rd82], %f94;
	add.s64 	%rd83, %rd80, %rd79;
	ld.global.nc.f32 	%f95, [%rd83];
	add.f32 	%f96, %f93, %f95;
	add.s64 	%rd84, %rd81, %rd79;
	ld.global.nc.f32 	%f97, [%rd84];
	sub.f32 	%f98, %f96, %f97;
	mul.f32 	%f99, %f1, %f98;
	add.s64 	%rd85, %rd82, %rd79;
	st.global.f32 	[%rd85], %f99;
	add.s64 	%rd86, %rd83, %rd79;
	ld.global.nc.f32 	%f100, [%rd86];
	add.f32 	%f101, %f98, %f100;
	add.s64 	%rd87, %rd84, %rd79;
	ld.global.nc.f32 	%f102, [%rd87];
	sub.f32 	%f117, %f101, %f102;
	mul.f32 	%f103, %f1, %f117;
	add.s64 	%rd88, %rd85, %rd79;
	st.global.f32 	[%rd88], %f103;
	add.s32 	%r128, %r128, 4;
	add.s32 	%r130, %r130, %r71;
	add.s32 	%r129, %r129, %r71;
	setp.lt.s32 	%p32, %r128, %r80;
	@%p32 bra 	$L__BB1_34;
	bra.uni 	$L__BB1_41;
$L__BB1_35:
	and.b32  	%r24, %r17, 3;
	setp.eq.s32 	%p33, %r24, 0;
	mov.u32 	%r114, %r16;
	@%p33 bra 	$L__BB1_38;
	mad.lo.s32 	%r113, %r16, %r79, %r1;
	neg.s32 	%r112, %r24;
	add.s32 	%r114, %r16, %r24;
$L__BB1_37:
	.pragma "nounroll";
	mul.wide.s32 	%rd89, %r113, 4;
	add.s64 	%rd90, %rd1, %rd89;
	ld.global.nc.f32 	%f104, [%rd90];
	add.s64 	%rd91, %rd2, %rd89;
	st.global.f32 	[%rd91], %f104;
	add.s32 	%r113, %r113, %r79;
	add.s32 	%r112, %r112, 1;
	setp.ne.s32 	%p34, %r112, 0;
	@%p34 bra 	$L__BB1_37;
$L__BB1_38:
	sub.s32 	%r106, %r16, %r80;
	setp.gt.u32 	%p35, %r106, -4;
	@%p35 bra 	$L__BB1_41;
	sub.s32 	%r116, %r114, %r80;
	mad.lo.s32 	%r115, %r114, %r79, %r1;
	shl.b32 	%r35, %r79, 2;
	mul.wide.s32 	%rd95, %r79, 4;
$L__BB1_40:
	mul.wide.s32 	%rd92, %r115, 4;
	add.s64 	%rd93, %rd1, %rd92;
	ld.global.nc.f32 	%f105, [%rd93];
	add.s64 	%rd94, %rd2, %rd92;
	st.global.f32 	[%rd94], %f105;
	add.s64 	%rd96, %rd93, %rd95;
	ld.global.nc.f32 	%f106, [%rd96];
	add.s64 	%rd97, %rd94, %rd95;
	st.global.f32 	[%rd97], %f106;
	add.s64 	%rd98, %rd96, %rd95;
	ld.global.nc.f32 	%f107, [%rd98];
	add.s64 	%rd99, %rd97, %rd95;
	st.global.f32 	[%rd99], %f107;
	add.s64 	%rd100, %rd98, %rd95;
	ld.global.nc.f32 	%f108, [%rd100];
	add.s64 	%rd101, %rd99, %rd95;
	st.global.f32 	[%rd101], %f108;
	add.s32 	%r116, %r116, 4;
	add.s32 	%r115, %r115, %r35;
	setp.eq.s32 	%p36, %r116, 0;
	@%p36 bra 	$L__BB1_41;
	bra.uni 	$L__BB1_40;
$L__BB1_41:
	ret;

}


// ===== COMPILED SASS (sm_100) =====

	.target	sm_100

	.elftype	@"ET_EXEC"


//--------------------- .note.nv.tkinfo           --------------------------
	.section	.note.nv.tkinfo,"",@"SHT_NOTE"
	.sectionflags	@"SHF_NOTE_NV_TKINFO"
	.tkinfo
        /*0018*/ 	.word	0x00000002
        /*0030*/ 	.string	""
        /*0030*/ 	.string	"ptxas"
        /*0030*/ 	.string	"Cuda compilation tools, release 13.0, V13.0.88"
        /*0030*/ 	.string	"Build cuda_13.0.r13.0/compiler.36424714_0"
        /*0030*/ 	.string	"-arch sm_100 -m 64 "



//--------------------- .note.nv.cuinfo           --------------------------
	.section	.note.nv.cuinfo,"",@"SHT_NOTE"
	.sectionflags	@"SHF_NOTE_NV_CUINFO"
        /*0018*/ 	.short	0x0002
        /*001a*/ 	.short	0x0064
        /*001c*/ 	.short	0x0082
	.zero		2


//--------------------- .nv.info                  --------------------------
	.section	.nv.info,"",@"SHT_CUDA_INFO"
	.align	4


	//----- nvinfo : EIATTR_REGCOUNT
	.align		4
        /*0000*/ 	.byte	0x04, 0x2f
        /*0002*/ 	.short	(.L_1 - .L_0)
	.align		4
.L_0:
        /*0004*/ 	.word	index@(sma_batch_f32)
        /*0008*/ 	.word	0x00000020


	//----- nvinfo : EIATTR_FRAME_SIZE
	.align		4
.L_1:
        /*000c*/ 	.byte	0x04, 0x11
        /*000e*/ 	.short	(.L_3 - .L_2)
	.align		4
.L_2:
        /*0010*/ 	.word	index@($__internal_1_$__cuda_sm20_rcp_rn_f32_slowpath)
        /*0014*/ 	.word	0x00000000


	//----- nvinfo : EIATTR_FRAME_SIZE
	.align		4
.L_3:
        /*0018*/ 	.byte	0x04, 0x11
        /*001a*/ 	.short	(.L_5 - .L_4)
	.align		4
.L_4:
        /*001c*/ 	.word	index@(sma_batch_f32)
        /*0020*/ 	.word	0x00000000


	//----- nvinfo : EIATTR_REGCOUNT
	.align		4
.L_5:
        /*0024*/ 	.byte	0x04, 0x2f
        /*0026*/ 	.short	(.L_7 - .L_6)
	.align		4
.L_6:
        /*0028*/ 	.word	index@(sma_many_series_one_param_f32)
        /*002c*/ 	.word	0x00000020


	//----- nvinfo : EIATTR_FRAME_SIZE
	.align		4
.L_7:
        /*0030*/ 	.byte	0x04, 0x11
        /*0032*/ 	.short	(.L_9 - .L_8)
	.align		4
.L_8:
        /*0034*/ 	.word	index@($__internal_0_$__cuda_sm20_rcp_rn_f32_slowpath)
        /*0038*/ 	.word	0x00000000


	//----- nvinfo : EIATTR_FRAME_SIZE
	.align		4
.L_9:
        /*003c*/ 	.byte	0x04, 0x11
        /*003e*/ 	.short	(.L_11 - .L_10)
	.align		4
.L_10:
        /*0040*/ 	.word	index@(sma_many_series_one_param_f32)
        /*0044*/ 	.word	0x00000000


	//----- nvinfo : EIATTR_MIN_STACK_SIZE
	.align		4
.L_11:
        /*0048*/ 	.byte	0x04, 0x12
        /*004a*/ 	.short	(.L_13 - .L_12)
	.align		4
.L_12:
        /*004c*/ 	.word	index@(sma_many_series_one_param_f32)
        /*0050*/ 	.word	0x00000000


	//----- nvinfo : EIATTR_MIN_STACK_SIZE
	.align		4
.L_13:
        /*0054*/ 	.byte	0x04, 0x12
        /*0056*/ 	.short	(.L_15 - .L_14)
	.align		4
.L_14:
        /*0058*/ 	.word	index@(sma_batch_f32)
        /*005c*/ 	.word	0x00000000
.L_15:


//--------------------- .nv.compat                --------------------------
	.section	.nv.compat,"",@"SHT_CUDA_COMPAT_INFO"
	.align	4
        /*0000*/ 	.byte	0x02, 0x09, 0x00, 0x00, 0x02, 0x02, 0x01, 0x00, 0x02, 0x05, 0x05, 0x00, 0x03, 0x07, 0x01, 0x01
        /*0010*/ 	.byte	0x02, 0x03, 0x00, 0x00, 0x02, 0x06, 0x01, 0x00, 0x04, 0x0b, 0x08, 0x00, 0x09, 0x00, 0x00, 0x00
        /*0020*/ 	.byte	0x00, 0x00, 0x00, 0x00


//--------------------- .nv.info.sma_many_series_one_param_f32 --------------------------
	.section	.nv.info.sma_many_series_one_param_f32,"",@"SHT_CUDA_INFO"
	.sectionflags	@""
	.align	4


	//----- nvinfo : EIATTR_CUDA_API_VERSION
	.align		4
        /*0000*/ 	.byte	0x04, 0x37
        /*0002*/ 	.short	(.L_17 - .L_16)
.L_16:
        /*0004*/ 	.word	0x00000082


	//----- nvinfo : EIATTR_KPARAM_INFO
	.align		4
.L_17:
        /*0008*/ 	.byte	0x04, 0x17
        /*000a*/ 	.short	(.L_19 - .L_18)
.L_18:
        /*000c*/ 	.word	0x00000000
        /*0010*/ 	.short	0x0005
        /*0012*/ 	.short	0x0020
        /*0014*/ 	.byte	0x00, 0xf5, 0x21, 0x00


	//----- nvinfo : EIATTR_KPARAM_INFO
	.align		4
.L_19:
        /*0018*/ 	.byte	0x04, 0x17
        /*001a*/ 	.short	(.L_21 - .L_20)
.L_20:
        /*001c*/ 	.word	0x00000000
        /*0020*/ 	.short	0x0004
        /*0022*/ 	.short	0x0018
        /*0024*/ 	.byte	0x00, 0xf0, 0x11, 0x00


	//----- nvinfo : EIATTR_KPARAM_INFO
	.align		4
.L_21:
        /*0028*/ 	.byte	0x04, 0x17
        /*002a*/ 	.short	(.L_23 - .L_22)
.L_22:
        /*002c*/ 	.word	0x00000000
        /*0030*/ 	.short	0x0003
        /*0032*/ 	.short	0x0014
        /*0034*/ 	.byte	0x00, 0xf0, 0x11, 0x00


	//----- nvinfo : EIATTR_KPARAM_INFO
	.align		4
.L_23:
        /*0038*/ 	.byte	0x04, 0x17
        /*003a*/ 	.short	(.L_25 - .L_24)
.L_24:
        /*003c*/ 	.word	0x00000000
        /*0040*/ 	.short	0x0002
        /*0042*/ 	.short	0x0010
        /*0044*/ 	.byte	0x00, 0xf0, 0x11, 0x00


	//----- nvinfo : EIATTR_KPARAM_INFO
	.align		4
.L_25:
        /*0048*/ 	.byte	0x04, 0x17
        /*004a*/ 	.short	(.L_27 - .L_26)
.L_26:
        /*004c*/ 	.word	0x00000000
        /*0050*/ 	.short	0x0001
        /*0052*/ 	.short	0x0008
        /*0054*/ 	.byte	0x00, 0xf5, 0x21, 0x00


	//----- nvinfo : EIATTR_KPARAM_INFO
	.align		4
.L_27:
        /*0058*/ 	.byte	0x04, 0x17
        /*005a*/ 	.short	(.L_29 - .L_28)
.L_28:
        /*005c*/ 	.word	0x00000000
        /*0060*/ 	.short	0x0000
        /*0062*/ 	.short	0x0000
        /*0064*/ 	.byte	0x00, 0xf5, 0x21, 0x00


	//----- nvinfo : EIATTR_SPARSE_MMA_MASK
	.align		4
.L_29:
        /*0068*/ 	.byte	0x03, 0x50
        /*006a*/ 	.short	0x0000


	//----- nvinfo : EIATTR_MAXREG_COUNT
	.align		4
        /*006c*/ 	.byte	0x03, 0x1b
        /*006e*/ 	.short	0x00ff


	//----- nvinfo : EIATTR_MERCURY_ISA_VERSION
	.align		4
        /*0070*/ 	.byte	0x03, 0x5f
        /*0072*/ 	.short	0x0101


	//----- nvinfo : EIATTR_VRC_CTA_INIT_COUNT
	.align		4
        /*0074*/ 	.byte	0x02, 0x4a
	.zero		1
	.zero		1


	//----- nvinfo : EIATTR_EXIT_INSTR_OFFSETS
	.align		4
        /*0078*/ 	.byte	0x04, 0x1c
        /*007a*/ 	.short	(.L_31 - .L_30)


	//   ....[0]....
.L_30:
        /*007c*/ 	.word	0x00000070


	//   ....[1]....
        /*0080*/ 	.word	0x00000500


	//   ....[2]....
        /*0084*/ 	.word	0x00000580


	//   ....[3]....
        /*0088*/ 	.word	0x00000f70


	//   ....[4]....
        /*008c*/ 	.word	0x00001120


	//   ....[5]....
        /*0090*/ 	.word	0x00001400


	//   ....[6]....
        /*0094*/ 	.word	0x00001570


	//   ....[7]....
        /*0098*/ 	.word	0x00001710


	//----- nvinfo : EIATTR_CRS_STACK_SIZE
	.align		4
.L_31:
        /*009c*/ 	.byte	0x04, 0x1e
        /*009e*/ 	.short	(.L_33 - .L_32)
.L_32:
        /*00a0*/ 	.word	0x00000000


	//----- nvinfo : EIATTR_CBANK_PARAM_SIZE
	.align		4
.L_33:
        /*00a4*/ 	.byte	0x03, 0x19
        /*00a6*/ 	.short	0x0028


	//----- nvinfo : EIATTR_PARAM_CBANK
	.align		4
        /*00a8*/ 	.byte	0x04, 0x0a
        /*00aa*/ 	.short	(.L_35 - .L_34)
	.align		4
.L_34:
        /*00ac*/ 	.word	index@(.nv.constant0.sma_many_series_one_param_f32)
        /*00b0*/ 	.short	0x0380
        /*00b2*/ 	.short	0x0028


	//----- nvinfo : EIATTR_SW_WAR
	.align		4
.L_35:
        /*00b4*/ 	.byte	0x04, 0x36
        /*00b6*/ 	.short	(.L_37 - .L_36)
.L_36:
        /*00b8*/ 	.word	0x00000008
.L_37:


//--------------------- .nv.info.sma_batch_f32    --------------------------
	.section	.nv.info.sma_batch_f32,"",@"SHT_CUDA_INFO"
	.sectionflags	@""
	.align	4


	//----- nvinfo : EIATTR_CUDA_API_VERSION
	.align		4
        /*0000*/ 	.byte	0x04, 0x37
        /*0002*/ 	.short	(.L_39 - .L_38)
.L_38:
        /*0004*/ 	.word	0x00000082


	//----- nvinfo : EIATTR_KPARAM_INFO
	.align		4
.L_39:
        /*0008*/ 	.byte	0x04, 0x17
        /*000a*/ 	.short	(.L_41 - .L_40)
.L_40:
        /*000c*/ 	.word	0x00000000
        /*0010*/ 	.short	0x0005
        /*0012*/ 	.short	0x0020
        /*0014*/ 	.byte	0x00, 0xf5, 0x21, 0x00


	//----- nvinfo : EIATTR_KPARAM_INFO
	.align		4
.L_41:
        /*0018*/ 	.byte	0x04, 0x17
        /*001a*/ 	.short	(.L_43 - .L_42)
.L_42:
        /*001c*/ 	.word	0x00000000
        /*0020*/ 	.short	0x0004
        /*0022*/ 	.short	0x0018
        /*0024*/ 	.byte	0x00, 0xf0, 0x11, 0x00


	//----- nvinfo : EIATTR_KPARAM_INFO
	.align		4
.L_43:
        /*0028*/ 	.byte	0x04, 0x17
        /*002a*/ 	.short	(.L_45 - .L_44)
.L_44:
        /*002c*/ 	.word	0x00000000
        /*0030*/ 	.short	0x0003
        /*0032*/ 	.short	0x0014
        /*0034*/ 	.byte	0x00, 0xf0, 0x11, 0x00


	//----- nvinfo : EIATTR_KPARAM_INFO
	.align		4
.L_45:
        /*0038*/ 	.byte	0x04, 0x17
        /*003a*/ 	.short	(.L_47 - .L_46)
.L_46:
        /*003c*/ 	.word	0x00000000
        /*0040*/ 	.short	0x0002
        /*0042*/ 	.short	0x0010
        /*0044*/ 	.byte	0x00, 0xf0, 0x11, 0x00


	//----- nvinfo : EIATTR_KPARAM_INFO
	.align		4
.L_47:
        /*0048*/ 	.byte	0x04, 0x17
        /*004a*/ 	.short	(.L_49 - .L_48)
.L_48:
        /*004c*/ 	.word	0x00000000
        /*0050*/ 	.short	0x0001
        /*0052*/ 	.short	0x0008
        /*0054*/ 	.byte	0x00, 0xf5, 0x21, 0x00


	//----- nvinfo : EIATTR_KPARAM_INFO
	.align		4
.L_49:
        /*0058*/ 	.byte	0x04, 0x17
        /*005a*/ 	.short	(.L_51 - .L_50)
.L_50:
        /*005c*/ 	.word	0x00000000
        /*0060*/ 	.short	0x0000
        /*0062*/ 	.short	0x0000
        /*0064*/ 	.byte	0x00, 0xf5, 0x21, 0x00


	//----- nvinfo : EIATTR_SPARSE_MMA_MASK
	.align		4
.L_51:
        /*0068*/ 	.byte	0x03, 0x50
        /*006a*/ 	.short	0x0000


	//----- nvinfo : EIATTR_MAXREG_COUNT
	.align		4
        /*006c*/ 	.byte	0x03, 0x1b
        /*006e*/ 	.short	0x00ff


	//----- nvinfo : EIATTR_MERCURY_ISA_VERSION
	.align		4
        /*0070*/ 	.byte	0x03, 0x5f
        /*0072*/ 	.short	0x0101


	//----- nvinfo : EIATTR_VRC_CTA_INIT_COUNT
	.align		4
        /*0074*/ 	.byte	0x02, 0x4a
	.zero		1
	.zero		1


	//----- nvinfo : EIATTR_EXIT_INSTR_OFFSETS
	.align		4
        /*0078*/ 	.byte	0x04, 0x1c
        /*007a*/ 	.short	(.L_53 - .L_52)


	//   ....[0]....
.L_52:
        /*007c*/ 	.word	0x00000070


	//   ....[1]....
        /*0080*/ 	.word	0x000004e0


	//   ....[2]....
        /*0084*/ 	.word	0x00000540


	//   ....[3]....
        /*0088*/ 	.word	0x00000f00


	//   ....[4]....
        /*008c*/ 	.word	0x00001120


	//   ....[5]....
        /*0090*/ 	.word	0x00001400


	//   ....[6]....
        /*0094*/ 	.word	0x000017e0


	//   ....[7]....
        /*0098*/ 	.word	0x00001990


	//   ....[8]....
        /*009c*/ 	.word	0x00001ac0


	//   ....[9]....
        /*00a0*/ 	.word	0x00001be0


	//----- nvinfo : EIATTR_CRS_STACK_SIZE
	.align		4
.L_53:
        /*00a4*/ 	.byte	0x04, 0x1e
        /*00a6*/ 	.short	(.L_55 - .L_54)
.L_54:
        /*00a8*/ 	.word	0x00000000


	//----- nvinfo : EIATTR_CBANK_PARAM_SIZE
	.align		4
.L_55:
        /*00ac*/ 	.byte	0x03, 0x19
        /*00ae*/ 	.short	0x0028


	//----- nvinfo : EIATTR_PARAM_CBANK
	.align		4
        /*00b0*/ 	.byte	0x04, 0x0a
        /*00b2*/ 	.short	(.L_57 - .L_56)
	.align		4
.L_56:
        /*00b4*/ 	.word	index@(.nv.constant0.sma_batch_f32)
        /*00b8*/ 	.short	0x0380
        /*00ba*/ 	.short	0x0028


	//----- nvinfo : EIATTR_SW_WAR
	.align		4
.L_57:
        /*00bc*/ 	.byte	0x04, 0x36
        /*00be*/ 	.short	(.L_59 - .L_58)
.L_58:
        /*00c0*/ 	.word	0x00000008
.L_59:


//--------------------- .nv.callgraph             --------------------------
	.section	.nv.callgraph,"",@"SHT_CUDA_CALLGRAPH"
	.align	4
	.sectionentsize	8
	.align		4
        /*0000*/ 	.word	0x00000000
	.align		4
        /*0004*/ 	.word	0xffffffff
	.align		4
        /*0008*/ 	.word	0x00000000
	.align		4
        /*000c*/ 	.word	0xfffffffe
	.align		4
        /*0010*/ 	.word	0x00000000
	.align		4
        /*0014*/ 	.word	0xfffffffd
	.align		4
        /*0018*/ 	.word	0x00000000
	.align		4
        /*001c*/ 	.word	0xfffffffc


//--------------------- .text.sma_many_series_one_param_f32 --------------------------
	.section	.text.sma_many_series_one_param_f32,"ax",@progbits
	.align	128
        .global         sma_many_series_one_param_f32
        .type           sma_many_series_one_param_f32,@function
        .size           sma_many_series_one_param_f32,(.L_x_59 - sma_many_series_one_param_f32)
        .other          sma_many_series_one_param_f32,@"STO_CUDA_ENTRY STV_DEFAULT"
sma_many_series_one_param_f32:
.text.sma_many_series_one_param_f32:
[----:B------:R-:W-:Y:S01]  /*0000*/  LDC R1, c[0x0][0x37c] ;  /* 0x0000df00ff017b82 */ /* 0x000fe20000000800 */
[----:B------:R-:W0:Y:S07]  /*0010*/  S2R R2, SR_TID.X ;  /* 0x0000000000027919 */ /* 0x000e2e0000002100 */
[----:B------:R-:W0:Y:S08]  /*0020*/  S2UR UR4, SR_CTAID.X ;  /* 0x00000000000479c3 */ /* 0x000e300000002500 */
[----:B------:R-:W0:Y:S08]  /*0030*/  LDC R3, c[0x0][0x360] ;  /* 0x0000d800ff037b82 */ /* 0x000e300000000800 */
[----:B------:R-:W1:Y:S01]  /*0040*/  LDC R0, c[0x0][0x390] ;  /* 0x0000e400ff007b82 */ /* 0x000e620000000800 */
[----:B0-----:R-:W-:-:S05]  /*0050*/  IMAD R3, R3, UR4, R2 ;  /* 0x0000000403037c24 */ /* 0x001fca000f8e0202 */
[----:B-1----:R-:W-:-:S13]  /*0060*/  ISETP.GE.AND P0, PT, R3, R0, PT ;  /* 0x000000000300720c */ /* 0x002fda0003f06270 */
[----:B------:R-:W-:Y:S05]  /*0070*/  @P0 EXIT ;  /* 0x000000000000094d */ /* 0x000fea0003800000 */
[----:B------:R-:W0:Y:S01]  /*0080*/  LDC R5, c[0x0][0x394] ;  /* 0x0000e500ff057b82 */ /* 0x000e220000000800 */
[----:B------:R-:W1:Y:S01]  /*0090*/  LDCU.64 UR8, c[0x0][0x358] ;  /* 0x00006b00ff0877ac */ /* 0x000e620008000a00 */
[----:B0-----:R-:W-:-:S13]  /*00a0*/  ISETP.GE.AND P0, PT, R5, 0x1, PT ;  /* 0x000000010500780c */ /* 0x001fda0003f06270 */
[----:B-1----:R-:W-:Y:S05]  /*00b0*/  @!P0 BRA `(.L_x_0) ;  /* 0x0000000400048947 */ /* 0x002fea0003800000 */
[C---:B------:R-:W-:Y:S01]  /*00c0*/  ISETP.GE.U32.AND P0, PT, R5.reuse, 0x8, PT ;  /* 0x000000080500780c */ /* 0x040fe20003f06070 */
[----:B------:R-:W-:Y:S01]  /*00d0*/  HFMA2 R2, -RZ, RZ, 0, 0 ;  /* 0x00000000ff027431 */ /* 0x000fe200000001ff */
[----:B------:R-:W-:-:S04]  /*00e0*/  LOP3.LUT R24, R5, 0x7, RZ, 0xc0, !PT ;  /* 0x0000000705187812 */ /* 0x000fc800078ec0ff */
[----:B------:R-:W-:-:S07]  /*00f0*/  ISETP.NE.AND P1, PT, R24, RZ, PT ;  /* 0x000000ff1800720c */ /* 0x000fce0003f25270 */
[----:B------:R-:W-:Y:S06]  /*0100*/  @!P0 BRA `(.L_x_1) ;  /* 0x0000000000648947 */ /* 0x000fec0003800000 */
[----:B------:R-:W0:Y:S01]  /*0110*/  LDC.64 R6, c[0x0][0x3a0] ;  /* 0x0000e800ff067b82 */ /* 0x000e220000000a00 */
[----:B------:R-:W-:Y:S02]  /*0120*/  LOP3.LUT R2, R5, 0x7ffffff8, RZ, 0xc0, !PT ;  /* 0x7ffffff805027812 */ /* 0x000fe400078ec0ff */
[----:B------:R-:W-:Y:S02]  /*0130*/  MOV R25, R3 ;  /* 0x0000000300197202 */ /* 0x000fe40000000f00 */
[----:B------:R-:W-:-:S07]  /*0140*/  IADD3 R4, PT, PT, -R2, RZ, RZ ;  /* 0x000000ff02047210 */ /* 0x000fce0007ffe1ff */
.L_x_2:
[----:B01----:R-:W-:Y:S01]  /*0150*/  IMAD.WIDE R16, R25, 0x4, R6 ;  /* 0x0000000419107825 */ /* 0x003fe200078e0206 */
[----:B------:R-:W-:Y:S02]  /*0160*/  MOV R27, 0x7fffffff ;  /* 0x7fffffff001b7802 */ /* 0x000fe40000000f00 */
[----:B------:R-:W-:Y:S02]  /*0170*/  IADD3 R4, PT, PT, R4, 0x8, RZ ;  /* 0x0000000804047810 */ /* 0x000fe40007ffe0ff */
[C---:B------:R-:W-:Y:S01]  /*0180*/  LEA R25, R0.reuse, R25, 0x3 ;  /* 0x0000001900197211 */ /* 0x040fe200078e18ff */
[----:B------:R-:W-:Y:S01]  /*0190*/  IMAD.WIDE R20, R0, 0x4, R16 ;  /* 0x0000000400147825 */ /* 0x000fe200078e0210 */
[----:B------:R1:W-:Y:S01]  /*01a0*/  STG.E desc[UR8][R16.64], R27 ;  /* 0x0000001b10007986 */ /* 0x0003e2000c101908 */
[----:B------:R-:W-:-:S03]  /*01b0*/  ISETP.NE.AND P0, PT, R4, RZ, PT ;  /* 0x000000ff0400720c */ /* 0x000fc60003f05270 */
[----:B------:R1:W-:Y:S01]  /*01c0*/  STG.E desc[UR8][R20.64], R27 ;  /* 0x0000001b14007986 */ /* 0x0003e2000c101908 */
[----:B------:R-:W-:-:S05]  /*01d0*/  IMAD.WIDE R18, R0, 0x4, R20 ;  /* 0x0000000400127825 */ /* 0x000fca00078e0214 */
        /* <DEDUP_REMOVED lines=11> */
[----:B------:R-:W-:Y:S05]  /*0290*/  @P0 BRA `(.L_x_2) ;  /* 0xfffffffc00ac0947 */ /* 0x000fea000383ffff */
.L_x_1:
[----:B------:R-:W-:Y:S05]  /*02a0*/  @!P1 BRA `(.L_x_0) ;  /* 0x0000000000889947 */ /* 0x000fea0003800000 */
[----:B------:R-:W-:Y:S02]  /*02b0*/  ISETP.GE.U32.AND P0, PT, R24, 0x4, PT ;  /* 0x000000041800780c */ /* 0x000fe40003f06070 */
[----:B------:R-:W-:-:S04]  /*02c0*/  LOP3.LUT R4, R5, 0x3, RZ, 0xc0, !PT ;  /* 0x0000000305047812 */ /* 0x000fc800078ec0ff */
[----:B------:R-:W-:-:S07]  /*02d0*/  ISETP.NE.AND P1, PT, R4, RZ, PT ;  /* 0x000000ff0400720c */ /* 0x000fce0003f25270 */
[----:B------:R-:W-:Y:S06]  /*02e0*/  @!P0 BRA `(.L_x_3) ;  /* 0x0000000000308947 */ /* 0x000fec0003800000 */
[----:B------:R-:W0:Y:S01]  /*02f0*/  LDC.64 R6, c[0x0][0x3a0] ;  /* 0x0000e800ff067b82 */ /* 0x000e220000000a00 */
[C---:B-1----:R-:W-:Y:S01]  /*0300*/  IMAD R9, R2.reuse, R0, R3 ;  /* 0x0000000002097224 */ /* 0x042fe200078e0203 */
[----:B------:R-:W-:Y:S02]  /*0310*/  MOV R15, 0x7fffffff ;  /* 0x7fffffff000f7802 */ /* 0x000fe40000000f00 */
[----:B------:R-:W-:Y:S01]  /*0320*/  IADD3 R2, PT, PT, R2, 0x4, RZ ;  /* 0x0000000402027810 */ /* 0x000fe20007ffe0ff */
[----:B0-----:R-:W-:-:S05]  /*0330*/  IMAD.WIDE R6, R9, 0x4, R6 ;  /* 0x0000000409067825 */ /* 0x001fca00078e0206 */
[----:B------:R0:W-:Y:S01]  /*0340*/  STG.E desc[UR8][R6.64], R15 ;  /* 0x0000000f06007986 */ /* 0x0001e2000c101908 */
[----:B------:R-:W-:-:S05]  /*0350*/  IMAD.WIDE R8, R0, 0x4, R6 ;  /* 0x0000000400087825 */ /* 0x000fca00078e0206 */
[----:B------:R0:W-:Y:S01]  /*0360*/  STG.E desc[UR8][R8.64], R15 ;  /* 0x0000000f08007986 */ /* 0x0001e2000c101908 */
[----:B------:R-:W-:-:S05]  /*0370*/  IMAD.WIDE R10, R0, 0x4, R8 ;  /* 0x00000004000a7825 */ /* 0x000fca00078e0208 */
[----:B------:R0:W-:Y:S01]  /*0380*/  STG.E desc[UR8][R10.64], R15 ;  /* 0x0000000f0a007986 */ /* 0x0001e2000c101908 */
[----:B------:R-:W-:-:S05]  /*0390*/  IMAD.WIDE R12, R0, 0x4, R10 ;  /* 0x00000004000c7825 */ /* 0x000fca00078e020a */
[----:B------:R0:W-:Y:S02]  /*03a0*/  STG.E desc[UR8][R12.64], R15 ;  /* 0x0000000f0c007986 */ /* 0x0001e4000c101908 */
.L_x_3:
[----:B------:R-:W-:Y:S05]  /*03b0*/  @!P1 BRA `(.L_x_0) ;  /* 0x0000000000449947 */ /* 0x000fea0003800000 */
[----:B0-----:R-:W-:Y:S02]  /*03c0*/  LOP3.LUT R6, R5, 0x1, RZ, 0xc0, !PT ;  /* 0x0000000105067812 */ /* 0x001fe400078ec0ff */
[----:B------:R-:W-:Y:S02]  /*03d0*/  ISETP.NE.AND P0, PT, R4, 0x1, PT ;  /* 0x000000010400780c */ /* 0x000fe40003f05270 */
[----:B------:R-:W-:-:S13]  /*03e0*/  ISETP.NE.U32.AND P1, PT, R6, 0x1, PT ;  /* 0x000000010600780c */ /* 0x000fda0003f25070 */
[----:B-1----:R-:W0:Y:S01]  /*03f0*/  @!P1 LDC.64 R10, c[0x0][0x3a0] ;  /* 0x0000e800ff0a9b82 */ /* 0x002e220000000a00 */
[----:B------:R-:W-:Y:S05]  /*0400*/  @!P0 BRA `(.L_x_4) ;  /* 0x0000000000208947 */ /* 0x000fea0003800000 */
[----:B------:R-:W1:Y:S01]  /*0410*/  LDC.64 R6, c[0x0][0x3a0] ;  /* 0x0000e800ff067b82 */ /* 0x000e620000000a00 */
[C---:B------:R-:W-:Y:S01]  /*0420*/  IMAD R9, R2.reuse, R0, R3 ;  /* 0x0000000002097224 */ /* 0x040fe200078e0203 */
[----:B------:R-:W-:Y:S02]  /*0430*/  MOV R13, 0x7fffffff ;  /* 0x7fffffff000d7802 */ /* 0x000fe40000000f00 */
[----:B------:R-:W-:Y:S01]  /*0440*/  IADD3 R2, PT, PT, R2, 0x2, RZ ;  /* 0x0000000202027810 */ /* 0x000fe20007ffe0ff */
[----:B-1----:R-:W-:-:S05]  /*0450*/  IMAD.WIDE R6, R9, 0x4, R6 ;  /* 0x0000000409067825 */ /* 0x002fca00078e0206 */
[----:B------:R1:W-:Y:S01]  /*0460*/  STG.E desc[UR8][R6.64], R13 ;  /* 0x0000000d06007986 */ /* 0x0003e2000c101908 */
[----:B------:R-:W-:-:S05]  /*0470*/  IMAD.WIDE R8, R0, 0x4, R6 ;  /* 0x0000000400087825 */ /* 0x000fca00078e0206 */
[----:B------:R1:W-:Y:S02]  /*0480*/  STG.E desc[UR8][R8.64], R13 ;  /* 0x0000000d08007986 */ /* 0x0003e4000c101908 */
.L_x_4:
[----:B-1----:R-:W-:Y:S01]  /*0490*/  @!P1 IMAD R7, R2, R0, R3 ;  /* 0x0000000002079224 */ /* 0x002fe200078e0203 */
[----:B------:R-:W-:-:S03]  /*04a0*/  @!P1 MOV R9, 0x7fffffff ;  /* 0x7fffffff00099802 */ /* 0x000fc60000000f00 */
[----:B0-----:R-:W-:-:S05]  /*04b0*/  @!P1 IMAD.WIDE R6, R7, 0x4, R10 ;  /* 0x0000000407069825 */ /* 0x001fca00078e020a */
[----:B------:R2:W-:Y:S02]  /*04c0*/  @!P1 STG.E desc[UR8][R6.64], R9 ;  /* 0x0000000906009986 */ /* 0x0005e4000c101908 */
.L_x_0:
[----:B0-2---:R-:W0:Y:S02]  /*04d0*/  LDC R7, c[0x0][0x398] ;  /* 0x0000e600ff077b82 */ /* 0x005e240000000800 */
[----:B0-----:R-:W-:-:S04]  /*04e0*/  ISETP.GT.AND P0, PT, R7, R5, PT ;  /* 0x000000050700720c */ /* 0x001fc80003f04270 */
[----:B------:R-:W-:-:S13]  /*04f0*/  ISETP.LT.OR P0, PT, R7, 0x1, P0 ;  /* 0x000000010700780c */ /* 0x000fda0000701670 */
[----:B------:R-:W-:Y:S05]  /*0500*/  @P0 EXIT ;  /* 0x000000000000094d */ /* 0x000fea0003800000 */
[----:B-1----:R-:W0:Y:S02]  /*0510*/  LDC.64 R8, c[0x0][0x388] ;  /* 0x0000e200ff087b82 */ /* 0x002e240000000a00 */
[----:B0-----:R-:W-:-:S05]  /*0520*/  IMAD.WIDE R8, R3, 0x4, R8 ;  /* 0x0000000403087825 */ /* 0x001fca00078e0208 */
[----:B------:R-:W2:Y:S02]  /*0530*/  LDG.E.CONSTANT R0, desc[UR8][R8.64] ;  /* 0x0000000808007981 */ /* 0x000ea4000c1e9900 */
[----:B--2---:R-:W-:-:S04]  /*0540*/  IADD3 R6, PT, PT, -R0, R5, RZ ;  /* 0x0000000500067210 */ /* 0x004fc80007ffe1ff */
[----:B------:R-:W-:-:S04]  /*0550*/  ISETP.GE.AND P0, PT, R6, R7, PT ;  /* 0x000000070600720c */ /* 0x000fc80003f06270 */
[----:B------:R-:W-:-:S04]  /*0560*/  ISETP.LT.OR P0, PT, R0, RZ, !P0 ;  /* 0x000000ff0000720c */ /* 0x000fc80004701670 */
[----:B------:R-:W-:-:S13]  /*0570*/  ISETP.GE.OR P0, PT, R0, R5, P0 ;  /* 0x000000050000720c */ /* 0x000fda0000706670 */
[----:B------:R-:W-:Y:S05]  /*0580*/  @P0 EXIT ;  /* 0x000000000000094d */ /* 0x000fea0003800000 */
[----:B------:R-:W-:-:S04]  /*0590*/  I2FP.F32.U32 R4, R7 ;  /* 0x0000000700047245 */ /* 0x000fc80000201000 */
[----:B------:R-:W-:-:S04]  /*05a0*/  IADD3 R2, PT, PT, R4, 0x1800000, RZ ;  /* 0x0180000004027810 */ /* 0x000fc80007ffe0ff */
[----:B------:R-:W-:-:S04]  /*05b0*/  LOP3.LUT R2, R2, 0x7f800000, RZ, 0xc0, !PT ;  /* 0x7f80000002027812 */ /* 0x000fc800078ec0ff */
[----:B------:R-:W-:Y:S02]  /*05c0*/  ISETP.GT.U32.AND P0, PT, R2, 0x1ffffff, PT ;  /* 0x01ffffff0200780c */ /* 0x000fe40003f04070 */
[----:B------:R-:W-:-:S11]  /*05d0*/  IADD3 R2, PT, PT, R0, R7, RZ ;  /* 0x0000000700027210 */ /* 0x000fd60007ffe0ff */
[----:B------:R-:W-:Y:S05]  /*05e0*/  @P0 BRA `(.L_x_5) ;  /* 0x0000000000100947 */ /* 0x000fea0003800000 */
[----:B------:R-:W-:-:S07]  /*05f0*/  MOV R8, 0x610 ;  /* 0x0000061000087802 */ /* 0x000fce0000000f00 */
[----:B------:R-:W-:Y:S05]  /*0600*/  CALL.REL.NOINC `($__internal_0_$__cuda_sm20_rcp_rn_f32_slowpath) ;  /* 0x0000001000487944 */ /* 0x000fea0003c00000 */
[----:B------:R-:W-:Y:S01]  /*0610*/  MOV R4, R5 ;  /* 0x0000000500047202 */ /* 0x000fe20000000f00 */
[----:B------:R-:W-:Y:S06]  /*0620*/  BRA `(.L_x_6) ;  /* 0x0000000000107947 */ /* 0x000fec0003800000 */
.L_x_5:
[----:B------:R-:W0:Y:S02]  /*0630*/  MUFU.RCP R5, R4 ;  /* 0x0000000400057308 */ /* 0x000e240000001000 */
[----:B0-----:R-:W-:-:S04]  /*0640*/  FFMA R7, R4, R5, -1 ;  /* 0xbf80000004077423 */ /* 0x001fc80000000005 */
[----:B------:R-:W-:-:S04]  /*0650*/  FADD.FTZ R8, -R7, -RZ ;  /* 0x800000ff07087221 */ /* 0x000fc80000010100 */
[----:B------:R-:W-:-:S07]  /*0660*/  FFMA R4, R5, R8, R5 ;  /* 0x0000000805047223 */ /* 0x000fce0000000005 */
.L_x_6:
[----:B------:R-:W0:Y:S02]  /*0670*/  LDCU UR7, c[0x0][0x398] ;  /* 0x00007300ff0777ac */ /* 0x000e240008000800 */
[----:B0-----:R-:W-:-:S09]  /*0680*/  UISETP.NE.AND UP0, UPT, UR7, 0x1, UPT ;  /* 0x000000010700788c */ /* 0x001fd2000bf05270 */
[----:B------:R-:W-:Y:S05]  /*0690*/  BRA.U !UP0, `(.L_x_7) ;  /* 0x0000000d085c7547 */ /* 0x000fea000b800000 */
[----:B------:R-:W-:Y:S01]  /*06a0*/  UISETP.GE.U32.AND UP1, UPT, UR7, 0x10, UPT ;  /* 0x000000100700788c */ /* 0x000fe2000bf26070 */
[----:B------:R-:W-:Y:S01]  /*06b0*/  HFMA2 R5, -RZ, RZ, 0, 0 ;  /* 0x00000000ff057431 */ /* 0x000fe200000001ff */
[----:B------:R-:W-:Y:S01]  /*06c0*/  ULOP3.LUT UR5, UR7, 0xf, URZ, 0xc0, !UPT ;  /* 0x0000000f07057892 */ /* 0x000fe2000f8ec0ff */
[----:B------:R-:W-:-:S03]  /*06d0*/  UMOV UR4, URZ ;  /* 0x000000ff00047c82 */ /* 0x000fc60008000000 */
[----:B------:R-:W-:-:S03]  /*06e0*/  UISETP.NE.AND UP0, UPT, UR5, URZ, UPT ;  /* 0x000000ff0500728c */ /* 0x000fc6000bf05270 */
[----:B------:R-:W-:Y:S08]  /*06f0*/  BRA.U !UP1, `(.L_x_8) ;  /* 0x0000000109e87547 */ /* 0x000ff0000b800000 */
[----:B------:R-:W0:Y:S01]  /*0700*/  LDC R6, c[0x0][0x390] ;  /* 0x0000e400ff067b82 */ /* 0x000e220000000800 */
[----:B------:R-:W-:Y:S01]  /*0710*/  ULOP3.LUT UR4, UR7, 0x7ffffff0, URZ, 0xc0, !UPT ;  /* 0x7ffffff007047892 */ /* 0x000fe2000f8ec0ff */
[----:B------:R-:W-:-:S03]  /*0720*/  MOV R5, RZ ;  /* 0x000000ff00057202 */ /* 0x000fc60000000f00 */
[----:B------:R-:W-:Y:S01]  /*0730*/  UIADD3 UR6, UPT, UPT, -UR4, URZ, URZ ;  /* 0x000000ff04067290 */ /* 0x000fe2000fffe1ff */
[----:B0-----:R-:W-:-:S11]  /*0740*/  IMAD R7, R0, R6, R3 ;  /* 0x0000000600077224 */ /* 0x001fd600078e0203 */
.L_x_9:
[----:B------:R-:W0:Y:S02]  /*0750*/  LDC.64 R8, c[0x0][0x380] ;  /* 0x0000e000ff087b82 */ /* 0x000e240000000a00 */
[----:B0-----:R-:W-:-:S04]  /*0760*/  IMAD.WIDE R8, R7, 0x4, R8 ;  /* 0x0000000407087825 */ /* 0x001fc800078e0208 */
[C---:B------:R-:W-:Y:S02]  /*0770*/  IMAD.WIDE R28, R6.reuse, 0x4, R8 ;  /* 0x00000004061c7825 */ /* 0x040fe400078e0208 */
[----:B------:R-:W2:Y:S02]  /*0780*/  LDG.E.CONSTANT R8, desc[UR8][R8.64] ;  /* 0x0000000808087981 */ /* 0x000ea4000c1e9900 */
[C---:B------:R-:W-:Y:S02]  /*0790*/  IMAD.WIDE R14, R6.reuse, 0x4, R28 ;  /* 0x00000004060e7825 */ /* 0x040fe400078e021c */
[----:B------:R-:W3:Y:S02]  /*07a0*/  LDG.E.CONSTANT R28, desc[UR8][R28.64] ;  /* 0x000000081c1c7981 */ /* 0x000ee4000c1e9900 */
[C---:B------:R-:W-:Y:S02]  /*07b0*/  IMAD.WIDE R22, R6.reuse, 0x4, R14 ;  /* 0x0000000406167825 */ /* 0x040fe400078e020e */
[----:B------:R0:W4:Y:S04]  /*07c0*/  LDG.E.CONSTANT R27, desc[UR8][R14.64] ;  /* 0x000000080e1b7981 */ /* 0x000128000c1e9900 */
[----:B------:R-:W5:Y:S01]  /*07d0*/  LDG.E.CONSTANT R26, desc[UR8][R22.64] ;  /* 0x00000008161a7981 */ /* 0x000f62000c1e9900 */
[----:B------:R-:W-:-:S05]  /*07e0*/  IMAD.WIDE R24, R6, 0x4, R22 ;  /* 0x0000000406187825 */ /* 0x000fca00078e0216 */
[----:B------:R-:W5:Y:S01]  /*07f0*/  LDG.E.CONSTANT R11, desc[UR8][R24.64] ;  /* 0x00000008180b7981 */ /* 0x000f62000c1e9900 */
[----:B------:R-:W-:-:S05]  /*0800*/  IMAD.WIDE R20, R6, 0x4, R24 ;  /* 0x0000000406147825 */ /* 0x000fca00078e0218 */
[----:B------:R-:W5:Y:S01]  /*0810*/  LDG.E.CONSTANT R10, desc[UR8][R20.64] ;  /* 0x00000008140a7981 */ /* 0x000f62000c1e9900 */
[----:B------:R-:W-:-:S05]  /*0820*/  IMAD.WIDE R12, R6, 0x4, R20 ;  /* 0x00000004060c7825 */ /* 0x000fca00078e0214 */
[----:B------:R1:W5:Y:S01]  /*0830*/  LDG.E.CONSTANT R9, desc[UR8][R12.64] ;  /* 0x000000080c097981 */ /* 0x000362000c1e9900 */
[----:B------:R-:W-:-:S04]  /*0840*/  IMAD.WIDE R18, R6, 0x4, R12 ;  /* 0x0000000406127825 */ /* 0x000fc800078e020c */
[C---:B------:R-:W-:Y:S02]  /*0850*/  IMAD.WIDE R16, R6.reuse, 0x4, R18 ;  /* 0x0000000406107825 */ /* 0x040fe400078e0212 */
[----:B------:R-:W5:Y:S02]  /*0860*/  LDG.E.CONSTANT R18, desc[UR8][R18.64] ;  /* 0x0000000812127981 */ /* 0x000f64000c1e9900 */
[C---:B0-----:R-:W-:Y:S02]  /*0870*/  IMAD.WIDE R14, R6.reuse, 0x4, R16 ;  /* 0x00000004060e7825 */ /* 0x041fe400078e0210 */
[----:B------:R-:W5:Y:S02]  /*0880*/  LDG.E.CONSTANT R16, desc[UR8][R16.64] ;  /* 0x0000000810107981 */ /* 0x000f64000c1e9900 */
[C---:B-1----:R-:W-:Y:S02]  /*0890*/  IMAD.WIDE R12, R6.reuse, 0x4, R14 ;  /* 0x00000004060c7825 */ /* 0x042fe400078e020e */
[----:B------:R-:W5:Y:S02]  /*08a0*/  LDG.E.CONSTANT R29, desc[UR8][R14.64] ;  /* 0x000000080e1d7981 */ /* 0x000f64000c1e9900 */
[----:B------:R-:W-:-:S02]  /*08b0*/  IMAD.WIDE R20, R6, 0x4, R12 ;  /* 0x0000000406147825 */ /* 0x000fc400078e020c */
[----:B------:R0:W5:Y:S02]  /*08c0*/  LDG.E.CONSTANT R17, desc[UR8][R12.64] ;  /* 0x000000080c117981 */ /* 0x000164000c1e9900 */
[C---:B------:R-:W-:Y:S02]  /*08d0*/  IMAD.WIDE R22, R6.reuse, 0x4, R20 ;  /* 0x0000000406167825 */ /* 0x040fe400078e0214 */
[----:B------:R-:W5:Y:S02]  /*08e0*/  LDG.E.CONSTANT R20, desc[UR8][R20.64] ;  /* 0x0000000814147981 */ /* 0x000f64000c1e9900 */
[C---:B------:R-:W-:Y:S02]  /*08f0*/  IMAD.WIDE R24, R6.reuse, 0x4, R22 ;  /* 0x0000000406187825 */ /* 0x040fe400078e0216 */
[----:B------:R-:W5:Y:S02]  /*0900*/  LDG.E.CONSTANT R22, desc[UR8][R22.64] ;  /* 0x0000000816167981 */ /* 0x000f64000c1e9900 */
[----:B0-----:R-:W-:-:S02]  /*0910*/  IMAD.WIDE R12, R6, 0x4, R24 ;  /* 0x00000004060c7825 */ /* 0x001fc400078e0218 */
[----:B------:R-:W5:Y:S02]  /*0920*/  LDG.E.CONSTANT R24, desc[UR8][R24.64] ;  /* 0x0000000818187981 */ /* 0x000f64000c1e9900 */
[----:B------:R-:W-:Y:S02]  /*0930*/  IMAD.WIDE R14, R6, 0x4, R12 ;  /* 0x00000004060e7825 */ /* 0x000fe400078e020c */
[----:B------:R-:W5:Y:S04]  /*0940*/  LDG.E.CONSTANT R19, desc[UR8][R12.64] ;  /* 0x000000080c137981 */ /* 0x000f68000c1e9900 */
[----:B------:R-:W5:Y:S01]  /*0950*/  LDG.E.CONSTANT R14, desc[UR8][R14.64] ;  /* 0x000000080e0e7981 */ /* 0x000f62000c1e9900 */
[----:B------:R-:W-:-:S04]  /*0960*/  UIADD3 UR6, UPT, UPT, UR6, 0x10, URZ ;  /* 0x0000001006067890 */ /* 0x000fc8000fffe0ff */
[----:B------:R-:W-:Y:S01]  /*0970*/  UISETP.NE.AND UP1, UPT, UR6, URZ, UPT ;  /* 0x000000ff0600728c */ /* 0x000fe2000bf25270 */
[----:B------:R-:W-:Y:S01]  /*0980*/  LEA R7, R6, R7, 0x4 ;  /* 0x0000000706077211 */ /* 0x000fe200078e20ff */
[----:B--2---:R-:W-:-:S04]  /*0990*/  FADD R5, R8, R5 ;  /* 0x0000000508057221 */ /* 0x004fc80000000000 */
[----:B---3--:R-:W-:-:S04]  /*09a0*/  FADD R28, R5, R28 ;  /* 0x0000001c051c7221 */ /* 0x008fc80000000000 */
[----:B----4-:R-:W-:-:S04]  /*09b0*/  FADD R27, R28, R27 ;  /* 0x0000001b1c1b7221 */ /* 0x010fc80000000000 */
[----:B-----5:R-:W-:-:S04]  /*09c0*/  FADD R26, R27, R26 ;  /* 0x0000001a1b1a7221 */ /* 0x020fc80000000000 */
[----:B------:R-:W-:-:S04]  /*09d0*/  FADD R11, R26, R11 ;  /* 0x0000000b1a0b7221 */ /* 0x000fc80000000000 */
        /* <DEDUP_REMOVED lines=10> */
[----:B------:R-:W-:Y:S01]  /*0a80*/  FADD R5, R19, R14 ;  /* 0x0000000e13057221 */ /* 0x000fe20000000000 */
[----:B------:R-:W-:Y:S06]  /*0a90*/  BRA.U UP1, `(.L_x_9) ;  /* 0xfffffffd012c7547 */ /* 0x000fec000b83ffff */
.L_x_8:
[----:B------:R-:W-:Y:S05]  /*0aa0*/  BRA.U !UP0, `(.L_x_10) ;  /* 0x0000000508107547 */ /* 0x000fea000b800000 */
[----:B------:R-:W-:Y:S02]  /*0ab0*/  UISETP.GE.U32.AND UP0, UPT, UR5, 0x8, UPT ;  /* 0x000000080500788c */ /* 0x000fe4000bf06070 */
[----:B------:R-:W-:-:S04]  /*0ac0*/  ULOP3.LUT UR6, UR7, 0x7, URZ, 0xc0, !UPT ;  /* 0x0000000707067892 */ /* 0x000fc8000f8ec0ff */
[----:B------:R-:W-:-:S03]  /*0ad0*/  UISETP.NE.AND UP1, UPT, UR6, URZ, UPT ;  /* 0x000000ff0600728c */ /* 0x000fc6000bf25270 */
[----:B------:R-:W-:Y:S08]  /*0ae0*/  BRA.U !UP0, `(.L_x_11) ;  /* 0x0000000108747547 */ /* 0x000ff0000b800000 */
[----:B------:R-:W0:Y:S01]  /*0af0*/  LDC R13, c[0x0][0x390] ;  /* 0x0000e400ff0d7b82 */ /* 0x000e220000000800 */
[----:B------:R-:W-:-:S07]  /*0b00*/  IADD3 R6, PT, PT, R0, UR4, RZ ;  /* 0x0000000400067c10 */ /* 0x000fce000fffe0ff */
[----:B------:R-:W1:Y:S01]  /*0b10*/  LDC.64 R14, c[0x0][0x380] ;  /* 0x0000e000ff0e7b82 */ /* 0x000e620000000a00 */
[----:B0-----:R-:W-:-:S04]  /*0b20*/  IMAD R7, R6, R13, R3 ;  /* 0x0000000d06077224 */ /* 0x001fc800078e0203 */
[----:B-1----:R-:W-:-:S04]  /*0b30*/  IMAD.WIDE R14, R7, 0x4, R14 ;  /* 0x00000004070e7825 */ /* 0x002fc800078e020e */
[C---:B------:R-:W-:Y:S02]  /*0b40*/  IMAD.WIDE R16, R13.reuse, 0x4, R14 ;  /* 0x000000040d107825 */ /* 0x040fe400078e020e */
[----:B------:R-:W2:Y:S02]  /*0b50*/  LDG.E.CONSTANT R14, desc[UR8][R14.64] ;  /* 0x000000080e0e7981 */ /* 0x000ea4000c1e9900 */
[C---:B------:R-:W-:Y:S02]  /*0b60*/  IMAD.WIDE R18, R13.reuse, 0x4, R16 ;  /* 0x000000040d127825 */ /* 0x040fe400078e0210 */
[----:B------:R-:W3:Y:S02]  /*0b70*/  LDG.E.CONSTANT R17, desc[UR8][R16.64] ;  /* 0x0000000810117981 */ /* 0x000ee4000c1e9900 */
[C---:B------:R-:W-:Y:S02]  /*0b80*/  IMAD.WIDE R6, R13.reuse, 0x4, R18 ;  /* 0x000000040d067825 */ /* 0x040fe400078e0212 */
[----:B------:R-:W4:Y:S02]  /*0b90*/  LDG.E.CONSTANT R19, desc[UR8][R18.64] ;  /* 0x0000000812137981 */ /* 0x000f24000c1e9900 */
[----:B------:R-:W-:-:S02]  /*0ba0*/  IMAD.WIDE R20, R13, 0x4, R6 ;  /* 0x000000040d147825 */ /* 0x000fc400078e0206 */
[----:B------:R-:W5:Y:S02]  /*0bb0*/  LDG.E.CONSTANT R7, desc[UR8][R6.64] ;  /* 0x0000000806077981 */ /* 0x000f64000c1e9900 */
[C---:B------:R-:W-:Y:S02]  /*0bc0*/  IMAD.WIDE R8, R13.reuse, 0x4, R20 ;  /* 0x000000040d087825 */ /* 0x040fe400078e0214 */
[----:B------:R-:W5:Y:S02]  /*0bd0*/  LDG.E.CONSTANT R21, desc[UR8][R20.64] ;  /* 0x0000000814157981 */ /* 0x000f64000c1e9900 */
[C---:B------:R-:W-:Y:S02]  /*0be0*/  IMAD.WIDE R10, R13.reuse, 0x4, R8 ;  /* 0x000000040d0a7825 */ /* 0x040fe400078e0208 */
[----:B------:R-:W5:Y:S02]  /*0bf0*/  LDG.E.CONSTANT R9, desc[UR8][R8.64] ;  /* 0x0000000808097981 */ /* 0x000f64000c1e9900 */
[----:B------:R-:W-:-:S02]  /*0c00*/  IMAD.WIDE R12, R13, 0x4, R10 ;  /* 0x000000040d0c7825 */ /* 0x000fc400078e020a */
[----:B------:R-:W5:Y:S04]  /*0c10*/  LDG.E.CONSTANT R11, desc[UR8][R10.64] ;  /* 0x000000080a0b7981 */ /* 0x000f68000c1e9900 */
[----:B------:R-:W5:Y:S01]  /*0c20*/  LDG.E.CONSTANT R13, desc[UR8][R12.64] ;  /* 0x000000080c0d7981 */ /* 0x000f62000c1e9900 */
[----:B------:R-:W-:Y:S01]  /*0c30*/  UIADD3 UR4, UPT, UPT, UR4, 0x8, URZ ;  /* 0x0000000804047890 */ /* 0x000fe2000fffe0ff */
[----:B--2---:R-:W-:-:S04]  /*0c40*/  FADD R14, R5, R14 ;  /* 0x0000000e050e7221 */ /* 0x004fc80000000000 */
[----:B---3--:R-:W-:-:S04]  /*0c50*/  FADD R14, R14, R17 ;  /* 0x000000110e0e7221 */ /* 0x008fc80000000000 */
[----:B----4-:R-:W-:-:S04]  /*0c60*/  FADD R14, R14, R19 ;  /* 0x000000130e0e7221 */ /* 0x010fc80000000000 */
[----:B-----5:R-:W-:-:S04]  /*0c70*/  FADD R14, R14, R7 ;  /* 0x000000070e0e7221 */ /* 0x020fc80000000000 */
[----:B------:R-:W-:-:S04]  /*0c80*/  FADD R14, R14, R21 ;  /* 0x000000150e0e7221 */ /* 0x000fc80000000000 */
[----:B------:R-:W-:-:S04]  /*0c90*/  FADD R14, R14, R9 ;  /* 0x000000090e0e7221 */ /* 0x000fc80000000000 */
[----:B------:R-:W-:-:S04]  /*0ca0*/  FADD R14, R14, R11 ;  /* 0x0000000b0e0e7221 */ /* 0x000fc80000000000 */
[----:B------:R-:W-:-:S07]  /*0cb0*/  FADD R5, R14, R13 ;  /* 0x0000000d0e057221 */ /* 0x000fce0000000000 */
.L_x_11:
        /* <DEDUP_REMOVED lines=14> */
[----:B------:R-:W-:Y:S02]  /*0da0*/  IMAD.WIDE R12, R13, 0x4, R10 ;  /* 0x000000040d0c7825 */ /* 0x000fe400078e020a */
[----:B------:R-:W4:Y:S04]  /*0db0*/  LDG.E.CONSTANT R10, desc[UR8][R10.64] ;  /* 0x000000080a0a7981 */ /* 0x000f28000c1e9900 */
[----:B------:R-:W5:Y:S01]  /*0dc0*/  LDG.E.CONSTANT R12, desc[UR8][R12.64] ;  /* 0x000000080c0c7981 */ /* 0x000f62000c1e9900 */
[----:B------:R-:W-:Y:S01]  /*0dd0*/  UIADD3 UR4, UPT, UPT, UR4, 0x4, URZ ;  /* 0x0000000404047890 */ /* 0x000fe2000fffe0ff */
[----:B--2---:R-:W-:-:S04]  /*0de0*/  FADD R5, R5, R6 ;  /* 0x0000000605057221 */ /* 0x004fc80000000000 */
[----:B---3--:R-:W-:-:S04]  /*0df0*/  FADD R5, R5, R8 ;  /* 0x0000000805057221 */ /* 0x008fc80000000000 */
[----:B----4-:R-:W-:-:S04]  /*0e00*/  FADD R5, R5, R10 ;  /* 0x0000000a05057221 */ /* 0x010fc80000000000 */
[----:B-----5:R-:W-:-:S07]  /*0e10*/  FADD R5, R5, R12 ;  /* 0x0000000c05057221 */ /* 0x020fce0000000000 */
.L_x_12:
[----:B------:R-:W-:Y:S05]  /*0e20*/  BRA.U !UP1, `(.L_x_10) ;  /* 0x0000000109307547 */ /* 0x000fea000b800000 */
[----:B------:R-:W0:Y:S01]  /*0e30*/  LDC.64 R8, c[0x0][0x380] ;  /* 0x0000e000ff087b82 */ /* 0x000e220000000a00 */
[----:B------:R-:W1:Y:S01]  /*0e40*/  LDCU UR6, c[0x0][0x390] ;  /* 0x00007200ff0677ac */ /* 0x000e620008000800 */
[----:B------:R-:W-:Y:S01]  /*0e50*/  IADD3 R6, PT, PT, R0, UR4, RZ ;  /* 0x0000000400067c10 */ /* 0x000fe2000fffe0ff */
[----:B------:R-:W-:-:S04]  /*0e60*/  UIADD3 UR5, UPT, UPT, -UR5, URZ, URZ ;  /* 0x000000ff05057290 */ /* 0x000fc8000fffe1ff */
[----:B-1----:R-:W-:-:S08]  /*0e70*/  IMAD R11, R6, UR6, R3 ;  /* 0x00000006060b7c24 */ /* 0x002fd0000f8e0203 */
.L_x_13:
[----:B0-----:R-:W-:-:S06]  /*0e80*/  IMAD.WIDE R6, R11, 0x4, R8 ;  /* 0x000000040b067825 */ /* 0x001fcc00078e0208 */
[----:B------:R-:W2:Y:S01]  /*0e90*/  LDG.E.CONSTANT R6, desc[UR8][R6.64] ;  /* 0x0000000806067981 */ /* 0x000ea2000c1e9900 */
[----:B------:R-:W-:Y:S01]  /*0ea0*/  UIADD3 UR5, UPT, UPT, UR5, 0x1, URZ ;  /* 0x0000000105057890 */ /* 0x000fe2000fffe0ff */
[----:B------:R-:W-:-:S03]  /*0eb0*/  IADD3 R11, PT, PT, R11, UR6, RZ ;  /* 0x000000060b0b7c10 */ /* 0x000fc6000fffe0ff */
[----:B------:R-:W-:Y:S01]  /*0ec0*/  UISETP.NE.AND UP0, UPT, UR5, URZ, UPT ;  /* 0x000000ff0500728c */ /* 0x000fe2000bf05270 */
[----:B--2---:R-:W-:-:S08]  /*0ed0*/  FADD R5, R6, R5 ;  /* 0x0000000506057221 */ /* 0x004fd00000000000 */
[----:B------:R-:W-:Y:S05]  /*0ee0*/  BRA.U UP0, `(.L_x_13) ;  /* 0xfffffffd00e47547 */ /* 0x000fea000b83ffff */
.L_x_10:
[----:B------:R-:W0:Y:S01]  /*0ef0*/  LDC.64 R6, c[0x0][0x390] ;  /* 0x0000e400ff067b82 */ /* 0x000e220000000a00 */
[----:B------:R-:W-:Y:S01]  /*0f00*/  IADD3 R10, PT, PT, R2, -0x1, RZ ;  /* 0xffffffff020a7810 */ /* 0x000fe20007ffe0ff */
[----:B------:R-:W-:-:S06]  /*0f10*/  FMUL R13, R5, R4 ;  /* 0x00000004050d7220 */ /* 0x000fcc0000400000 */
[----:B------:R-:W1:Y:S01]  /*0f20*/  LDC.64 R8, c[0x0][0x3a0] ;  /* 0x0000e800ff087b82 */ /* 0x000e620000000a00 */
[----:B0-----:R-:W-:Y:S01]  /*0f30*/  ISETP.GE.AND P0, PT, R2, R7, PT ;  /* 0x000000070200720c */ /* 0x001fe20003f06270 */
[----:B------:R-:W-:-:S04]  /*0f40*/  IMAD R11, R10, R6, R3 ;  /* 0x000000060a0b7224 */ /* 0x000fc800078e0203 */
[----:B-1----:R-:W-:-:S05]  /*0f50*/  IMAD.WIDE R10, R11, 0x4, R8 ;  /* 0x000000040b0a7825 */ /* 0x002fca00078e0208 */
[----:B------:R0:W-:Y:S03]  /*0f60*/  STG.E desc[UR8][R10.64], R13 ;  /* 0x0000000d0a007986 */ /* 0x0001e6000c101908 */
[----:B------:R-:W-:Y:S05]  /*0f70*/  @P0 EXIT ;  /* 0x000000000000094d */ /* 0x000fea0003800000 */
[----:B0-----:R-:W-:Y:S01]  /*0f80*/  IADD3 R10, PT, PT, -R2, R7, RZ ;  /* 0x00000007020a7210 */ /* 0x001fe20007ffe1ff */
[----:B------:R-:W-:Y:S01]  /*0f90*/  BSSY.RECONVERGENT B0, `(.L_x_14) ;  /* 0x0000018000007945 */ /* 0x000fe20003800200 */
[----:B------:R-:W-:Y:S02]  /*0fa0*/  IADD3 R11, PT, PT, R0, UR7, -R7 ;  /* 0x00000007000b7c10 */ /* 0x000fe4000fffe807 */
[----:B------:R-:W-:Y:S02]  /*0fb0*/  LOP3.LUT P0, R18, R10, 0x3, RZ, 0xc0, !PT ;  /* 0x000000030a127812 */ /* 0x000fe4000780c0ff */
[----:B------:R-:W-:-:S11]  /*0fc0*/  ISETP.GT.U32.AND P1, PT, R11, -0x4, PT ;  /* 0xfffffffc0b00780c */ /* 0x000fd60003f24070 */
[----:B------:R-:W-:Y:S05]  /*0fd0*/  @!P0 BRA `(.L_x_15) ;  /* 0x00000000004c8947 */ /* 0x000fea0003800000 */
[----:B------:R-:W0:Y:S01]  /*0fe0*/  LDC.64 R10, c[0x0][0x380] ;  /* 0x0000e000ff0a7b82 */ /* 0x000e220000000a00 */
[----:B------:R-:W-:Y:S01]  /*0ff0*/  IADD3 R18, PT, PT, -R18, RZ, RZ ;  /* 0x000000ff12127210 */ /* 0x000fe20007ffe1ff */
[-CC-:B------:R-:W-:Y:S02]  /*1000*/  IMAD R19, R0, R6.reuse, R3.reuse ;  /* 0x0000000600137224 */ /* 0x180fe400078e0203 */
[----:B------:R-:W-:-:S07]  /*1010*/  IMAD R21, R2, R6, R3 ;  /* 0x0000000602157224 */ /* 0x000fce00078e0203 */
.L_x_16:
[----:B0-----:R-:W-:-:S04]  /*1020*/  IMAD.WIDE R12, R21, 0x4, R10 ;  /* 0x00000004150c7825 */ /* 0x001fc800078e020a */
[----:B------:R-:W-:Y:S02]  /*1030*/  IMAD.WIDE R14, R19, 0x4, R10 ;  /* 0x00000004130e7825 */ /* 0x000fe400078e020a */
[----:B------:R-:W2:Y:S04]  /*1040*/  LDG.E.CONSTANT R12, desc[UR8][R12.64] ;  /* 0x000000080c0c7981 */ /* 0x000ea8000c1e9900 */
[----:B------:R-:W3:Y:S01]  /*1050*/  LDG.E.CONSTANT R14, desc[UR8][R14.64] ;  /* 0x000000080e0e7981 */ /* 0x000ee2000c1e9900 */
[----:B-1----:R-:W-:Y:S01]  /*1060*/  IMAD.WIDE R16, R21, 0x4, R8 ;  /* 0x0000000415107825 */ /* 0x002fe200078e0208 */
[----:B------:R-:W-:Y:S02]  /*1070*/  IADD3 R18, PT, PT, R18, 0x1, RZ ;  /* 0x0000000112127810 */ /* 0x000fe40007ffe0ff */
[----:B------:R-:W-:-:S02]  /*1080*/  IADD3 R2, PT, PT, R2, 0x1, RZ ;  /* 0x0000000102027810 */ /* 0x000fc40007ffe0ff */
[----:B------:R-:W-:Y:S02]  /*1090*/  ISETP.NE.AND P0, PT, R18, RZ, PT ;  /* 0x000000ff1200720c */ /* 0x000fe40003f05270 */
[-C--:B------:R-:W-:Y:S02]  /*10a0*/  IADD3 R19, PT, PT, R19, R6.reuse, RZ ;  /* 0x0000000613137210 */ /* 0x080fe40007ffe0ff */
[----:B------:R-:W-:Y:S01]  /*10b0*/  IADD3 R21, PT, PT, R21, R6, RZ ;  /* 0x0000000615157210 */ /* 0x000fe20007ffe0ff */
[----:B--2---:R-:W-:-:S04]  /*10c0*/  FADD R5, R12, R5 ;  /* 0x000000050c057221 */ /* 0x004fc80000000000 */
[----:B---3--:R-:W-:-:S04]  /*10d0*/  FADD R5, R5, -R14 ;  /* 0x8000000e05057221 */ /* 0x008fc80000000000 */
[----:B------:R-:W-:-:S05]  /*10e0*/  FMUL R23, R5, R4 ;  /* 0x0000000405177220 */ /* 0x000fca0000400000 */
[----:B------:R1:W-:Y:S01]  /*10f0*/  STG.E desc[UR8][R16.64], R23 ;  /* 0x0000001710007986 */ /* 0x0003e2000c101908 */
[----:B------:R-:W-:Y:S05]  /*1100*/  @P0 BRA `(.L_x_16) ;  /* 0xfffffffc00c40947 */ /* 0x000fea000383ffff */
.L_x_15:
[----:B------:R-:W-:Y:S05]  /*1110*/  BSYNC.RECONVERGENT B0 ;  /* 0x0000000000007941 */ /* 0x000fea0003800200 */
.L_x_14:
[----:B------:R-:W-:Y:S05]  /*1120*/  @P1 EXIT ;  /* 0x000000000000194d */ /* 0x000fea0003800000 */
[----:B------:R-:W0:Y:S01]  /*1130*/  LDC.64 R10, c[0x0][0x380] ;  /* 0x0000e000ff0a7b82 */ /* 0x000e220000000a00 */
[C---:B------:R-:W-:Y:S01]  /*1140*/  IADD3 R0, PT, PT, R2.reuse, -UR7, RZ ;  /* 0x8000000702007c10 */ /* 0x040fe2000fffe0ff */
[----:B-1----:R-:W-:-:S04]  /*1150*/  IMAD R17, R2, R6, R3 ;  /* 0x0000000602117224 */ /* 0x002fc800078e0203 */
[----:B------:R-:W-:-:S07]  /*1160*/  IMAD R3, R0, R6, R3 ;  /* 0x0000000600037224 */ /* 0x000fce00078e0203 */
.L_x_17:
[----:B01----:R-:W-:-:S04]  /*1170*/  IMAD.WIDE R18, R17, 0x4, R10 ;  /* 0x0000000411127825 */ /* 0x003fc800078e020a */
[----:B------:R-:W-:Y:S01]  /*1180*/  IMAD.WIDE R28, R3, 0x4, R10 ;  /* 0x00000004031c7825 */ /* 0x000fe200078e020a */
[----:B------:R-:W2:Y:S03]  /*1190*/  LDG.E.CONSTANT R26, desc[UR8][R18.64] ;  /* 0x00000008121a7981 */ /* 0x000ea6000c1e9900 */
[C---:B------:R-:W-:Y:S01]  /*11a0*/  IMAD.WIDE R20, R6.reuse, 0x4, R18 ;  /* 0x0000000406147825 */ /* 0x040fe200078e0212 */
[----:B------:R0:W3:Y:S04]  /*11b0*/  LDG.E.CONSTANT R23, desc[UR8][R28.64] ;  /* 0x000000081c177981 */ /* 0x0000e8000c1e9900 */
[----:B------:R1:W4:Y:S01]  /*11c0*/  LDG.E.CONSTANT R22, desc[UR8][R20.64] ;  /* 0x0000000814167981 */ /* 0x000322000c1e9900 */
[----:B0-----:R-:W-:-:S04]  /*11d0*/  IMAD.WIDE R28, R6, 0x4, R28 ;  /* 0x00000004061c7825 */ /* 0x001fc800078e021c */
[C---:B-1----:R-:W-:Y:S01]  /*11e0*/  IMAD.WIDE R20, R6.reuse, 0x4, R20 ;  /* 0x0000000406147825 */ /* 0x042fe200078e0214 */
[----:B------:R-:W5:Y:S03]  /*11f0*/  LDG.E.CONSTANT R0, desc[UR8][R28.64] ;  /* 0x000000081c007981 */ /* 0x000f66000c1e9900 */
[C---:B------:R-:W-:Y:S01]  /*1200*/  IMAD.WIDE R12, R6.reuse, 0x4, R28 ;  /* 0x00000004060c7825 */ /* 0x040fe200078e021c */
[----:B------:R-:W5:Y:S03]  /*1210*/  LDG.E.CONSTANT R16, desc[UR8][R20.64] ;  /* 0x0000000814107981 */ /* 0x000f66000c1e9900 */
[C---:B------:R-:W-:Y:S01]  /*1220*/  IMAD.WIDE R14, R6.reuse, 0x4, R20 ;  /* 0x00000004060e7825 */ /* 0x040fe200078e0214 */
[----:B------:R-:W5:Y:S03]  /*1230*/  LDG.E.CONSTANT R24, desc[UR8][R12.64] ;  /* 0x000000080c187981 */ /* 0x000f66000c1e9900 */
[----:B------:R-:W-:-:S02]  /*1240*/  IMAD.WIDE R18, R6, 0x4, R12 ;  /* 0x0000000406127825 */ /* 0x000fc400078e020c */
[----:B------:R-:W5:Y:S04]  /*1250*/  LDG.E.CONSTANT R14, desc[UR8][R14.64] ;  /* 0x000000080e0e7981 */ /* 0x000f68000c1e9900 */
[----:B------:R-:W5:Y:S01]  /*1260*/  LDG.E.CONSTANT R18, desc[UR8][R18.64] ;  /* 0x0000000812127981 */ /* 0x000f62000c1e9900 */
[----:B------:R-:W-:-:S04]  /*1270*/  IADD3 R2, PT, PT, R2, 0x4, RZ ;  /* 0x0000000402027810 */ /* 0x000fc80007ffe0ff */
[----:B------:R-:W-:Y:S02]  /*1280*/  ISETP.GE.AND P0, PT, R2, R7, PT ;  /* 0x000000070200720c */ /* 0x000fe40003f06270 */
[----:B------:R-:W-:Y:S01]  /*1290*/  LEA R3, R6, R3, 0x2 ;  /* 0x0000000306037211 */ /* 0x000fe200078e10ff */
[----:B--2---:R-:W-:-:S04]  /*12a0*/  FADD R26, R26, R5 ;  /* 0x000000051a1a7221 */ /* 0x004fc80000000000 */
[----:B---3--:R-:W-:-:S04]  /*12b0*/  FADD R25, R26, -R23 ;  /* 0x800000171a197221 */ /* 0x008fc80000000000 */
[----:B----4-:R-:W-:Y:S01]  /*12c0*/  FADD R5, R25, R22 ;  /* 0x0000001619057221 */ /* 0x010fe20000000000 */
[----:B------:R-:W-:-:S04]  /*12d0*/  IMAD.WIDE R22, R17, 0x4, R8 ;  /* 0x0000000411167825 */ /* 0x000fc800078e0208 */
[----:B-----5:R-:W-:-:S04]  /*12e0*/  FADD R27, R5, -R0 ;  /* 0x80000000051b7221 */ /* 0x020fc80000000000 */
[----:B------:R-:W-:Y:S01]  /*12f0*/  FADD R5, R27, R16 ;  /* 0x000000101b057221 */ /* 0x000fe20000000000 */
[----:B------:R-:W-:-:S04]  /*1300*/  IMAD.WIDE R20, R6, 0x4, R22 ;  /* 0x0000000406147825 */ /* 0x000fc800078e0216 */
[----:B------:R-:W-:Y:S01]  /*1310*/  FADD R29, R5, -R24 ;  /* 0x80000018051d7221 */ /* 0x000fe20000000000 */
[----:B------:R-:W-:-:S04]  /*1320*/  IMAD.WIDE R12, R6, 0x4, R20 ;  /* 0x00000004060c7825 */ /* 0x000fc800078e0214 */
[----:B------:R-:W-:Y:S01]  /*1330*/  FADD R5, R29, R14 ;  /* 0x0000000e1d057221 */ /* 0x000fe20000000000 */
[-C--:B------:R-:W-:Y:S01]  /*1340*/  FMUL R25, R25, R4.reuse ;  /* 0x0000000419197220 */ /* 0x080fe20000400000 */
[-C--:B------:R-:W-:Y:S02]  /*1350*/  FMUL R27, R27, R4.reuse ;  /* 0x000000041b1b7220 */ /* 0x080fe40000400000 */
[----:B------:R-:W-:Y:S01]  /*1360*/  FADD R5, R5, -R18 ;  /* 0x8000001205057221 */ /* 0x000fe20000000000 */
[----:B------:R-:W-:Y:S01]  /*1370*/  FMUL R29, R29, R4 ;  /* 0x000000041d1d7220 */ /* 0x000fe20000400000 */
[----:B------:R-:W-:-:S04]  /*1380*/  IMAD.WIDE R14, R6, 0x4, R12 ;  /* 0x00000004060e7825 */ /* 0x000fc800078e020c */
[----:B------:R-:W-:Y:S01]  /*1390*/  FMUL R19, R5, R4 ;  /* 0x0000000405137220 */ /* 0x000fe20000400000 */
[----:B------:R1:W-:Y:S04]  /*13a0*/  STG.E desc[UR8][R22.64], R25 ;  /* 0x0000001916007986 */ /* 0x0003e8000c101908 */
[----:B------:R1:W-:Y:S04]  /*13b0*/  STG.E desc[UR8][R20.64], R27 ;  /* 0x0000001b14007986 */ /* 0x0003e8000c101908 */
[----:B------:R1:W-:Y:S04]  /*13c0*/  STG.E desc[UR8][R12.64], R29 ;  /* 0x0000001d0c007986 */ /* 0x0003e8000c101908 */
[----:B------:R1:W-:Y:S01]  /*13d0*/  STG.E desc[UR8][R14.64], R19 ;  /* 0x000000130e007986 */ /* 0x0003e2000c101908 */
[----:B------:R-:W-:Y:S01]  /*13e0*/  LEA R17, R6, R17, 0x2 ;  /* 0x0000001106117211 */ /* 0x000fe200078e10ff */
[----:B------:R-:W-:Y:S06]  /*13f0*/  @!P0 BRA `(.L_x_17) ;  /* 0xfffffffc005c8947 */ /* 0x000fec000383ffff */
[----:B------:R-:W-:Y:S05]  /*1400*/  EXIT ;  /* 0x000000000000794d */ /* 0x000fea0003800000 */
.L_x_7:
[----:B------:R-:W0:Y:S01]  /*1410*/  LDCU UR4, c[0x0][0x394] ;  /* 0x00007280ff0477ac */ /* 0x000e220008000800 */
[----:B------:R-:W-:Y:S01]  /*1420*/  LOP3.LUT P0, R5, R6, 0x3, RZ, 0xc0, !PT ;  /* 0x0000000306057812 */ /* 0x000fe2000780c0ff */
[----:B------:R-:W-:Y:S01]  /*1430*/  BSSY.RECONVERGENT B0, `(.L_x_18) ;  /* 0x0000013000007945 */ /* 0x000fe20003800200 */
[----:B0-----:R-:W-:-:S04]  /*1440*/  IADD3 R2, PT, PT, R0, -UR4, RZ ;  /* 0x8000000400027c10 */ /* 0x001fc8000fffe0ff */
[----:B------:R-:W-:Y:S02]  /*1450*/  ISETP.GT.U32.AND P1, PT, R2, -0x4, PT ;  /* 0xfffffffc0200780c */ /* 0x000fe40003f24070 */
[----:B------:R-:W-:-:S05]  /*1460*/  MOV R2, R0 ;  /* 0x0000000000027202 */ /* 0x000fca0000000f00 */
[----:B------:R-:W-:Y:S06]  /*1470*/  @!P0 BRA `(.L_x_19) ;  /* 0x0000000000388947 */ /* 0x000fec0003800000 */
[----:B------:R-:W0:Y:S01]  /*1480*/  LDC R14, c[0x0][0x390] ;  /* 0x0000e400ff0e7b82 */ /* 0x000e220000000800 */
[----:B------:R-:W-:Y:S02]  /*1490*/  IADD3 R2, PT, PT, R0, R5, RZ ;  /* 0x0000000500027210 */ /* 0x000fe40007ffe0ff */
[----:B------:R-:W-:-:S05]  /*14a0*/  IADD3 R12, PT, PT, -R5, RZ, RZ ;  /* 0x000000ff050c7210 */ /* 0x000fca0007ffe1ff */
[----:B------:R-:W1:Y:S08]  /*14b0*/  LDC.64 R8, c[0x0][0x380] ;  /* 0x0000e000ff087b82 */ /* 0x000e700000000a00 */
[----:B------:R-:W2:Y:S01]  /*14c0*/  LDC.64 R10, c[0x0][0x3a0] ;  /* 0x0000e800ff0a7b82 */ /* 0x000ea20000000a00 */
[----:B0-----:R-:W-:-:S07]  /*14d0*/  IMAD R13, R0, R14, R3 ;  /* 0x0000000e000d7224 */ /* 0x001fce00078e0203 */
.L_x_20:
[----:B01----:R-:W-:-:S06]  /*14e0*/  IMAD.WIDE R4, R13, 0x4, R8 ;  /* 0x000000040d047825 */ /* 0x003fcc00078e0208 */
[----:B------:R-:W3:Y:S01]  /*14f0*/  LDG.E.CONSTANT R5, desc[UR8][R4.64] ;  /* 0x0000000804057981 */ /* 0x000ee2000c1e9900 */
[C---:B--2---:R-:W-:Y:S01]  /*1500*/  IMAD.WIDE R6, R13.reuse, 0x4, R10 ;  /* 0x000000040d067825 */ /* 0x044fe200078e020a */
[----:B------:R-:W-:Y:S02]  /*1510*/  IADD3 R12, PT, PT, R12, 0x1, RZ ;  /* 0x000000010c0c7810 */ /* 0x000fe40007ffe0ff */
[----:B------:R-:W-:Y:S02]  /*1520*/  IADD3 R13, PT, PT, R13, R14, RZ ;  /* 0x0000000e0d0d7210 */ /* 0x000fe40007ffe0ff */
[----:B------:R-:W-:Y:S01]  /*1530*/  ISETP.NE.AND P0, PT, R12, RZ, PT ;  /* 0x000000ff0c00720c */ /* 0x000fe20003f05270 */
[----:B---3--:R0:W-:-:S12]  /*1540*/  STG.E desc[UR8][R6.64], R5 ;  /* 0x0000000506007986 */ /* 0x0081d8000c101908 */
[----:B------:R-:W-:Y:S05]  /*1550*/  @P0 BRA `(.L_x_20) ;  /* 0xfffffffc00e00947 */ /* 0x000fea000383ffff */
.L_x_19:
[----:B------:R-:W-:Y:S05]  /*1560*/  BSYNC.RECONVERGENT B0 ;  /* 0x0000000000007941 */ /* 0x000fea0003800200 */
.L_x_18:
[----:B------:R-:W-:Y:S05]  /*1570*/  @P1 EXIT ;  /* 0x000000000000194d */ /* 0x000fea0003800000 */
[----:B------:R-:W1:Y:S01]  /*1580*/  LDC R0, c[0x0][0x390] ;  /* 0x0000e400ff007b82 */ /* 0x000e620000000800 */
[----:B------:R-:W2:Y:S01]  /*1590*/  LDCU UR5, c[0x0][0x390] ;  /* 0x00007200ff0577ac */ /* 0x000ea20008000800 */
[----:B------:R-:W-:-:S06]  /*15a0*/  IADD3 R22, PT, PT, R2, -UR4, RZ ;  /* 0x8000000402167c10 */ /* 0x000fcc000fffe0ff */
[----:B0-----:R-:W0:Y:S08]  /*15b0*/  LDC.64 R6, c[0x0][0x380] ;  /* 0x0000e000ff067b82 */ /* 0x001e300000000a00 */
[----:B------:R-:W3:Y:S01]  /*15c0*/  LDC.64 R4, c[0x0][0x3a0] ;  /* 0x0000e800ff047b82 */ /* 0x000ee20000000a00 */
[----:B--2---:R-:W-:-:S07]  /*15d0*/  IMAD R23, R2, UR5, R3 ;  /* 0x0000000502177c24 */ /* 0x004fce000f8e0203 */
.L_x_21:
[----:B0-----:R-:W-:-:S04]  /*15e0*/  IMAD.WIDE R2, R23, 0x4, R6 ;  /* 0x0000000417027825 */ /* 0x001fc800078e0206 */
[C---:B-1----:R-:W-:Y:S02]  /*15f0*/  IMAD.WIDE R10, R0.reuse, 0x4, R2 ;  /* 0x00000004000a7825 */ /* 0x042fe400078e0202 */
[----:B------:R-:W2:Y:S02]  /*1600*/  LDG.E.CONSTANT R3, desc[UR8][R2.64] ;  /* 0x0000000802037981 */ /* 0x000ea4000c1e9900 */
[C---:B------:R-:W-:Y:S02]  /*1610*/  IMAD.WIDE R14, R0.reuse, 0x4, R10 ;  /* 0x00000004000e7825 */ /* 0x040fe400078e020a */
[----:B------:R-:W4:Y:S02]  /*1620*/  LDG.E.CONSTANT R11, desc[UR8][R10.64] ;  /* 0x000000080a0b7981 */ /* 0x000f24000c1e9900 */
[----:B------:R-:W-:Y:S02]  /*1630*/  IMAD.WIDE R18, R0, 0x4, R14 ;  /* 0x0000000400127825 */ /* 0x000fe400078e020e */
[----:B------:R-:W5:Y:S04]  /*1640*/  LDG.E.CONSTANT R15, desc[UR8][R14.64] ;  /* 0x000000080e0f7981 */ /* 0x000f68000c1e9900 */
[----:B------:R-:W5:Y:S01]  /*1650*/  LDG.E.CONSTANT R19, desc[UR8][R18.64] ;  /* 0x0000000812137981 */ /* 0x000f62000c1e9900 */
[----:B---3--:R-:W-:Y:S01]  /*1660*/  IMAD.WIDE R8, R23, 0x4, R4 ;  /* 0x0000000417087825 */ /* 0x008fe200078e0204 */
[----:B------:R-:W-:-:S03]  /*1670*/  IADD3 R22, PT, PT, R22, 0x4, RZ ;  /* 0x0000000416167810 */ /* 0x000fc60007ffe0ff */
[----:B------:R-:W-:Y:S01]  /*1680*/  IMAD.WIDE R12, R0, 0x4, R8 ;  /* 0x00000004000c7825 */ /* 0x000fe200078e0208 */
[----:B------:R-:W-:-:S03]  /*1690*/  ISETP.NE.AND P0, PT, R22, RZ, PT ;  /* 0x000000ff1600720c */ /* 0x000fc60003f05270 */
[----:B------:R-:W-:-:S04]  /*16a0*/  IMAD.WIDE R16, R0, 0x4, R12 ;  /* 0x0000000400107825 */ /* 0x000fc800078e020c */
[C---:B------:R-:W-:Y:S01]  /*16b0*/  IMAD.WIDE R20, R0.reuse, 0x4, R16 ;  /* 0x0000000400147825 */ /* 0x040fe200078e0210 */
[----:B------:R-:W-:Y:S01]  /*16c0*/  LEA R23, R0, R23, 0x2 ;  /* 0x0000001700177211 */ /* 0x000fe200078e10ff */
[----:B--2---:R0:W-:Y:S04]  /*16d0*/  STG.E desc[UR8][R8.64], R3 ;  /* 0x0000000308007986 */ /* 0x0041e8000c101908 */
[----:B----4-:R0:W-:Y:S04]  /*16e0*/  STG.E desc[UR8][R12.64], R11 ;  /* 0x0000000b0c007986 */ /* 0x0101e8000c101908 */
[----:B-----5:R0:W-:Y:S04]  /*16f0*/  STG.E desc[UR8][R16.64], R15 ;  /* 0x0000000f10007986 */ /* 0x0201e8000c101908 */
[----:B------:R0:W-:Y:S01]  /*1700*/  STG.E desc[UR8][R20.64], R19 ;  /* 0x0000001314007986 */ /* 0x0001e2000c101908 */
[----:B------:R-:W-:Y:S05]  /*1710*/  @!P0 EXIT ;  /* 0x000000000000894d */ /* 0x000fea0003800000 */
[----:B------:R-:W-:Y:S05]  /*1720*/  BRA `(.L_x_21) ;  /* 0xfffffffc00ac7947 */ /* 0x000fea000383ffff */
        .weak           $__internal_0_$__cuda_sm20_rcp_rn_f32_slowpath
        .type           $__internal_0_$__cuda_sm20_rcp_rn_f32_slowpath,@function
        .size           $__internal_0_$__cuda_sm20_rcp_rn_f32_slowpath,(.L_x_59 - $__internal_0_$__cuda_sm20_rcp_rn_f32_slowpath)
$__internal_0_$__cuda_sm20_rcp_rn_f32_slowpath:
[----:B------:R-:W-:-:S04]  /*1730*/  SHF.L.U32 R5, R4, 0x1, RZ ;  /* 0x0000000104057819 */ /* 0x000fc800000006ff */
[----:B------:R-:W-:-:S04]  /*1740*/  SHF.R.U32.HI R5, RZ, 0x18, R5 ;  /* 0x00000018ff057819 */ /* 0x000fc80000011605 */
[----:B------:R-:W-:-:S13]  /*1750*/  ISETP.NE.U32.AND P0, PT, R5, RZ, PT ;  /* 0x000000ff0500720c */ /* 0x000fda0003f05070 */
[----:B------:R-:W-:Y:S05]  /*1760*/  @P0 BRA `(.L_x_22) ;  /* 0x00000000002c0947 */ /* 0x000fea0003800000 */
[----:B------:R-:W-:-:S04]  /*1770*/  SHF.L.U32 R5, R4, 0x1, RZ ;  /* 0x0000000104057819 */ /* 0x000fc800000006ff */
[----:B------:R-:W-:-:S13]  /*1780*/  ISETP.NE.AND P0, PT, R5, RZ, PT ;  /* 0x000000ff0500720c */ /* 0x000fda0003f05270 */
[----:B------:R0:W1:Y:S01]  /*1790*/  @!P0 MUFU.RCP R5, R4 ;  /* 0x0000000400058308 */ /* 0x0000620000001000 */
[----:B------:R-:W-:Y:S05]  /*17a0*/  @!P0 BRA `(.L_x_23) ;  /* 0x0000000000a48947 */ /* 0x000fea0003800000 */
[----:B------:R-:W-:-:S04]  /*17b0*/  FFMA R7, R4, 1.84467440737095516160e+19, RZ ;  /* 0x5f80000004077823 */ /* 0x000fc800000000ff */
[----:B0-----:R-:W1:Y:S02]  /*17c0*/  MUFU.RCP R4, R7 ;  /* 0x0000000700047308 */ /* 0x001e640000001000 */
[----:B-1----:R-:W-:-:S04]  /*17d0*/  FFMA R5, R7, R4, -1 ;  /* 0xbf80000007057423 */ /* 0x002fc80000000004 */
[----:B------:R-:W-:-:S04]  /*17e0*/  FADD.FTZ R5, -R5, -RZ ;  /* 0x800000ff05057221 */ /* 0x000fc80000010100 */
[----:B------:R-:W-:-:S04]  /*17f0*/  FFMA R4, R4, R5, R4 ;  /* 0x0000000504047223 */ /* 0x000fc80000000004 */
[----:B------:R-:W-:Y:S01]  /*1800*/  FFMA R5, R4, 1.84467440737095516160e+19, RZ ;  /* 0x5f80000004057823 */ /* 0x000fe200000000ff */
[----:B------:R-:W-:Y:S06]  /*1810*/  BRA `(.L_x_23) ;  /* 0x0000000000887947 */ /* 0x000fec0003800000 */
.L_x_22:
[----:B------:R-:W-:-:S04]  /*1820*/  IADD3 R7, PT, PT, R5, -0xfd, RZ ;  /* 0xffffff0305077810 */ /* 0x000fc80007ffe0ff */
[----:B------:R-:W-:-:S13]  /*1830*/  ISETP.GT.U32.AND P0, PT, R7, 0x1, PT ;  /* 0x000000010700780c */ /* 0x000fda0003f04070 */
[----:B------:R-:W-:Y:S05]  /*1840*/  @P0 BRA `(.L_x_24) ;  /* 0x0000000000780947 */ /* 0x000fea0003800000 */
[----:B------:R-:W-:Y:S01]  /*1850*/  LOP3.LUT R9, R4, 0x7fffff, RZ, 0xc0, !PT ;  /* 0x007fffff04097812 */ /* 0x000fe200078ec0ff */
[----:B------:R-:W-:Y:S01]  /*1860*/  HFMA2 R14, -RZ, RZ, 0, 1.78813934326171875e-07 ;  /* 0x00000003ff0e7431 */ /* 0x000fe200000001ff */
[----:B------:R-:W-:Y:S02]  /*1870*/  IADD3 R5, PT, PT, R5, -0xfc, RZ ;  /* 0xffffff0405057810 */ /* 0x000fe40007ffe0ff */
[----:B------:R-:W-:-:S04]  /*1880*/  LOP3.LUT R9, R9, 0x3f800000, RZ, 0xfc, !PT ;  /* 0x3f80000009097812 */ /* 0x000fc800078efcff */
[----:B------:R-:W0:Y:S01]  /*1890*/  MUFU.RCP R10, R9 ;  /* 0x00000009000a7308 */ /* 0x000e220000001000 */
[----:B------:R-:W-:Y:S01]  /*18a0*/  SHF.L.U32 R13, R14, R7, RZ ;  /* 0x000000070e0d7219 */ /* 0x000fe200000006ff */
[----:B0-----:R-:W-:-:S04]  /*18b0*/  FFMA R11, R9, R10, -1 ;  /* 0xbf800000090b7423 */ /* 0x001fc8000000000a */
[----:B------:R-:W-:-:S04]  /*18c0*/  FADD.FTZ R11, -R11, -RZ ;  /* 0x800000ff0b0b7221 */ /* 0x000fc80000010100 */
[CCC-:B------:R-:W-:Y:S01]  /*18d0*/  FFMA.RM R12, R10.reuse, R11.reuse, R10.reuse ;  /* 0x0000000b0a0c7223 */ /* 0x1c0fe2000000400a */
[----:B------:R-:W-:-:S04]  /*18e0*/  FFMA.RP R11, R10, R11, R10 ;  /* 0x0000000b0a0b7223 */ /* 0x000fc8000000800a */
[C---:B------:R-:W-:Y:S02]  /*18f0*/  LOP3.LUT R10, R12.reuse, 0x7fffff, RZ, 0xc0, !PT ;  /* 0x007fffff0c0a7812 */ /* 0x040fe400078ec0ff */
[----:B------:R-:W-:Y:S02]  /*1900*/  FSETP.NEU.FTZ.AND P0, PT, R12, R11, PT ;  /* 0x0000000b0c00720b */ /* 0x000fe40003f1d000 */
[----:B------:R-:W-:Y:S02]  /*1910*/  LOP3.LUT R10, R10, 0x800000, RZ, 0xfc, !PT ;  /* 0x008000000a0a7812 */ /* 0x000fe400078efcff */
[----:B------:R-:W-:Y:S02]  /*1920*/  SEL R11, RZ, 0xffffffff, !P0 ;  /* 0xffffffffff0b7807 */ /* 0x000fe40004000000 */
[----:B------:R-:W-:Y:S02]  /*1930*/  LOP3.LUT R12, R13, R10, RZ, 0xc0, !PT ;  /* 0x0000000a0d0c7212 */ /* 0x000fe400078ec0ff */
[----:B------:R-:W-:-:S02]  /*1940*/  IADD3 R11, PT, PT, -R11, RZ, RZ ;  /* 0x000000ff0b0b7210 */ /* 0x000fc40007ffe1ff */
[-C--:B------:R-:W-:Y:S02]  /*1950*/  SHF.R.U32.HI R12, RZ, R7.reuse, R12 ;  /* 0x00000007ff0c7219 */ /* 0x080fe4000001160c */
[--C-:B------:R-:W-:Y:S02]  /*1960*/  LOP3.LUT P1, RZ, R11, R7, R10.reuse, 0xf8, !PT ;  /* 0x000000070bff7212 */ /* 0x100fe4000782f80a */
[C---:B------:R-:W-:Y:S02]  /*1970*/  LOP3.LUT P0, RZ, R12.reuse, 0x1, RZ, 0xc0, !PT ;  /* 0x000000010cff7812 */ /* 0x040fe4000780c0ff */
[----:B------:R-:W-:Y:S02]  /*1980*/  LOP3.LUT P2, RZ, R12, 0x2, RZ, 0xc0, !PT ;  /* 0x000000020cff7812 */ /* 0x000fe4000784c0ff */
[----:B------:R-:W-:Y:S02]  /*1990*/  SHF.R.U32.HI R5, RZ, R5, R10 ;  /* 0x00000005ff057219 */ /* 0x000fe4000001160a */
[----:B------:R-:W-:-:S02]  /*19a0*/  PLOP3.LUT P0, PT, P0, P1, P2, 0xe0, 0x0 ;  /* 0x000000000000781c */ /* 0x000fc40000703c20 */
[----:B------:R-:W-:Y:S02]  /*19b0*/  LOP3.LUT P1, RZ, R4, 0x7fffff, RZ, 0xc0, !PT ;  /* 0x007fffff04ff7812 */ /* 0x000fe4000782c0ff */
[----:B------:R-:W-:-:S04]  /*19c0*/  SEL R7, RZ, 0x1, !P0 ;  /* 0x00000001ff077807 */ /* 0x000fc80004000000 */
[----:B------:R-:W-:-:S04]  /*19d0*/  IADD3 R7, PT, PT, -R7, RZ, RZ ;  /* 0x000000ff07077210 */ /* 0x000fc80007ffe1ff */
[----:B------:R-:W-:-:S13]  /*19e0*/  ISETP.GE.AND P0, PT, R7, RZ, PT ;  /* 0x000000ff0700720c */ /* 0x000fda0003f06270 */
[----:B------:R-:W-:-:S04]  /*19f0*/  @!P0 IADD3 R5, PT, PT, R5, 0x1, RZ ;  /* 0x0000000105058810 */ /* 0x000fc80007ffe0ff */
[----:B------:R-:W-:-:S04]  /*1a00*/  @!P1 SHF.L.U32 R5, R5, 0x1, RZ ;  /* 0x0000000105059819 */ /* 0x000fc800000006ff */
[----:B------:R-:W-:Y:S01]  /*1a10*/  LOP3.LUT R5, R5, 0x80000000, R4, 0xf8, !PT ;  /* 0x8000000005057812 */ /* 0x000fe200078ef804 */
[----:B------:R-:W-:Y:S06]  /*1a20*/  BRA `(.L_x_23) ;  /* 0x0000000000047947 */ /* 0x000fec0003800000 */
.L_x_24:
[----:B------:R2:W3:Y:S02]  /*1a30*/  MUFU.RCP R5, R4 ;  /* 0x0000000400057308 */ /* 0x0004e40000001000 */
.L_x_23:
[----:B------:R-:W-:-:S04]  /*1a40*/  MOV R9, 0x0 ;  /* 0x0000000000097802 */ /* 0x000fc80000000f00 */
[----:B0123--:R-:W-:Y:S05]  /*1a50*/  RET.REL.NODEC R8 `(sma_many_series_one_param_f32) ;  /* 0xffffffe408687950 */ /* 0x00ffea0003c3ffff */
.L_x_25:
[----:B------:R-:W-:-:S00]  /*1a60*/  BRA `(.L_x_25) ;  /* 0xfffffffc00fc7947 */ /* 0x000fc0000383ffff */
[----:B------:R-:W-:-:S00]  /*1a70*/  NOP ;  /* 0x0000000000007918 */ /* 0x000fc00000000000 */
        /* <DEDUP_REMOVED lines=8> */
.L_x_59:


//--------------------- .text.sma_batch_f32       --------------------------
	.section	.text.sma_batch_f32,"ax",@progbits
	.align	128
        .global         sma_batch_f32
        .type           sma_batch_f32,@function
        .size           sma_batch_f32,(.L_x_60 - sma_batch_f32)
        .other          sma_batch_f32,@"STO_CUDA_ENTRY STV_DEFAULT"
sma_batch_f32:
.text.sma_batch_f32:
[----:B------:R-:W-:Y:S01]  /*0000*/  LDC R1, c[0x0][0x37c] ;  /* 0x0000df00ff017b82 */ /* 0x000fe20000000800 */
[----:B------:R-:W0:Y:S07]  /*0010*/  S2R R0, SR_TID.X ;  /* 0x0000000000007919 */ /* 0x000e2e0000002100 */
[----:B------:R-:W0:Y:S01]  /*0020*/  S2UR UR4, SR_CTAID.X ;  /* 0x00000000000479c3 */ /* 0x000e220000002500 */
[----:B------:R-:W1:Y:S07]  /*0030*/  LDCU UR5, c[0x0][0x394] ;  /* 0x00007280ff0577ac */ /* 0x000e6e0008000800 */
[----:B------:R-:W0:Y:S02]  /*0040*/  LDC R5, c[0x0][0x360] ;  /* 0x0000d800ff057b82 */ /* 0x000e240000000800 */
[----:B0-----:R-:W-:-:S05]  /*0050*/  IMAD R5, R5, UR4, R0 ;  /* 0x0000000405057c24 */ /* 0x001fca000f8e0200 */
[----:B-1----:R-:W-:-:S13]  /*0060*/  ISETP.GE.AND P0, PT, R5, UR5, PT ;  /* 0x0000000505007c0c */ /* 0x002fda000bf06270 */
[----:B------:R-:W-:Y:S05]  /*0070*/  @P0 EXIT ;  /* 0x000000000000094d */ /* 0x000fea0003800000 */
[----:B------:R-:W0:Y:S01]  /*0080*/  LDC.64 R2, c[0x0][0x388] ;  /* 0x0000e200ff027b82 */ /* 0x000e220000000a00 */
[----:B------:R-:W1:Y:S07]  /*0090*/  LDCU.64 UR8, c[0x0][0x358] ;  /* 0x00006b00ff0877ac */ /* 0x000e6e0008000a00 */
[----:B------:R-:W2:Y:S01]  /*00a0*/  LDC R7, c[0x0][0x390] ;  /* 0x0000e400ff077b82 */ /* 0x000ea20000000800 */
[----:B0-----:R-:W-:-:S05]  /*00b0*/  IMAD.WIDE R2, R5, 0x4, R2 ;  /* 0x0000000405027825 */ /* 0x001fca00078e0202 */
[----:B-1----:R0:W5:Y:S01]  /*00c0*/  LDG.E.CONSTANT R6, desc[UR8][R2.64] ;  /* 0x0000000802067981 */ /* 0x002162000c1e9900 */
[----:B------:R-:W1:Y:S01]  /*00d0*/  LDCU UR4, c[0x0][0x398] ;  /* 0x00007300ff0477ac */ /* 0x000e620008000800 */
[----:B--2---:R-:W-:Y:S01]  /*00e0*/  ISETP.GE.AND P0, PT, R7, 0x1, PT ;  /* 0x000000010700780c */ /* 0x004fe20003f06270 */
[----:B------:R-:W-:Y:S02]  /*00f0*/  IMAD R5, R5, R7, RZ ;  /* 0x0000000705057224 */ /* 0x000fe400078e02ff */
[----:B-1----:R-:W-:-:S10]  /*0100*/  IMAD.U32 R8, RZ, RZ, UR4 ;  /* 0x00000004ff087e24 */ /* 0x002fd4000f8e00ff */
[----:B0-----:R-:W-:Y:S05]  /*0110*/  @!P0 BRA `(.L_x_26) ;  /* 0x0000000000e88947 */ /* 0x001fea0003800000 */
[C---:B------:R-:W-:Y:S01]  /*0120*/  ISETP.GE.U32.AND P0, PT, R7.reuse, 0x8, PT ;  /* 0x000000080700780c */ /* 0x040fe20003f06070 */
[----:B------:R-:W-:Y:S01]  /*0130*/  IMAD.MOV.U32 R0, RZ, RZ, RZ ;  /* 0x000000ffff007224 */ /* 0x000fe200078e00ff */
[----:B------:R-:W-:-:S04]  /*0140*/  LOP3.LUT R12, R7, 0x7, RZ, 0xc0, !PT ;  /* 0x00000007070c7812 */ /* 0x000fc800078ec0ff */
[----:B------:R-:W-:-:S07]  /*0150*/  ISETP.NE.AND P1, PT, R12, RZ, PT ;  /* 0x000000ff0c00720c */ /* 0x000fce0003f25270 */
[----:B------:R-:W-:Y:S06]  /*0160*/  @!P0 BRA `(.L_x_27) ;  /* 0x0000000000588947 */ /* 0x000fec0003800000 */
[----:B------:R-:W0:Y:S01]  /*0170*/  LDCU.64 UR4, c[0x0][0x3a0] ;  /* 0x00007400ff0477ac */ /* 0x000e220008000a00 */
[----:B------:R-:W-:Y:S01]  /*0180*/  LOP3.LUT R0, R7, 0x7ffffff8, RZ, 0xc0, !PT ;  /* 0x7ffffff807007812 */ /* 0x000fe200078ec0ff */
[----:B------:R-:W-:Y:S01]  /*0190*/  IMAD.MOV.U32 R13, RZ, RZ, 0x7fffffff ;  /* 0x7fffffffff0d7424 */ /* 0x000fe200078e00ff */
[----:B------:R-:W-:-:S03]  /*01a0*/  MOV R9, R5 ;  /* 0x0000000500097202 */ /* 0x000fc60000000f00 */
[----:B------:R-:W-:Y:S01]  /*01b0*/  IMAD.MOV R4, RZ, RZ, -R0 ;  /* 0x000000ffff047224 */ /* 0x000fe200078e0a00 */
[----:B0-----:R-:W-:-:S04]  /*01c0*/  UIADD3 UR4, UP0, UPT, UR4, 0x10, URZ ;  /* 0x0000001004047890 */ /* 0x001fc8000ff1e0ff */
[----:B------:R-:W-:Y:S02]  /*01d0*/  UIADD3.X UR5, UPT, UPT, URZ, UR5, URZ, UP0, !UPT ;  /* 0x00000005ff057290 */ /* 0x000fe400087fe4ff */
[----:B------:R-:W-:-:S04]  /*01e0*/  MOV R10, UR4 ;  /* 0x00000004000a7c02 */ /* 0x000fc80008000f00 */
[----:B------:R-:W-:-:S07]  /*01f0*/  IMAD.U32 R11, RZ, RZ, UR5 ;  /* 0x00000005ff0b7e24 */ /* 0x000fce000f8e00ff */
.L_x_28:
[C---:B0-----:R-:W-:Y:S01]  /*0200*/  IMAD.WIDE R2, R9.reuse, 0x4, R10 ;  /* 0x0000000409027825 */ /* 0x041fe200078e020a */
[----:B------:R-:W-:-:S03]  /*0210*/  IADD3 R9, PT, PT, R9, 0x8, RZ ;  /* 0x0000000809097810 */ /* 0x000fc60007ffe0ff */
[----:B------:R-:W-:Y:S01]  /*0220*/  VIADD R4, R4, 0x8 ;  /* 0x0000000804047836 */ /* 0x000fe20000000000 */
[----:B------:R0:W-:Y:S04]  /*0230*/  STG.E desc[UR8][R2.64+-0x10], R13 ;  /* 0xfffff00d02007986 */ /* 0x0001e8000c101908 */
[----:B------:R0:W-:Y:S01]  /*0240*/  STG.E desc[UR8][R2.64+-0xc], R13 ;  /* 0xfffff40d02007986 */ /* 0x0001e2000c101908 */
[----:B------:R-:W-:-:S03]  /*0250*/  ISETP.NE.AND P0, PT, R4, RZ, PT ;  /* 0x000000ff0400720c */ /* 0x000fc60003f05270 */
[----:B------:R0:W-:Y:S04]  /*0260*/  STG.E desc[UR8][R2.64+-0x8], R13 ;  /* 0xfffff80d02007986 */ /* 0x0001e8000c101908 */
[----:B------:R0:W-:Y:S04]  /*0270*/  STG.E desc[UR8][R2.64+-0x4], R13 ;  /* 0xfffffc0d02007986 */ /* 0x0001e8000c101908 */
[----:B------:R0:W-:Y:S04]  /*0280*/  STG.E desc[UR8][R2.64], R13 ;  /* 0x0000000d02007986 */ /* 0x0001e8000c101908 */
[----:B------:R0:W-:Y:S04]  /*0290*/  STG.E desc[UR8][R2.64+0x4], R13 ;  /* 0x0000040d02007986 */ /* 0x0001e8000c101908 */
[----:B------:R0:W-:Y:S04]  /*02a0*/  STG.E desc[UR8][R2.64+0x8], R13 ;  /* 0x0000080d02007986 */ /* 0x0001e8000c101908 */
[----:B------:R0:W-:Y:S01]  /*02b0*/  STG.E desc[UR8][R2.64+0xc], R13 ;  /* 0x00000c0d02007986 */ /* 0x0001e2000c101908 */
[----:B------:R-:W-:Y:S05]  /*02c0*/  @P0 BRA `(.L_x_28) ;  /* 0xfffffffc00cc0947 */ /* 0x000fea000383ffff */
.L_x_27:
[----:B------:R-:W-:Y:S05]  /*02d0*/  @!P1 BRA `(.L_x_26) ;  /* 0x0000000000789947 */ /* 0x000fea0003800000 */
[----:B------:R-:W-:Y:S02]  /*02e0*/  ISETP.GE.U32.AND P0, PT, R12, 0x4, PT ;  /* 0x000000040c00780c */ /* 0x000fe40003f06070 */
[----:B------:R-:W-:-:S04]  /*02f0*/  LOP3.LUT R4, R7, 0x3, RZ, 0xc0, !PT ;  /* 0x0000000307047812 */ /* 0x000fc800078ec0ff */
[----:B------:R-:W-:-:S07]  /*0300*/  ISETP.NE.AND P1, PT, R4, RZ, PT ;  /* 0x000000ff0400720c */ /* 0x000fce0003f25270 */
[----:B------:R-:W-:Y:S06]  /*0310*/  @!P0 BRA `(.L_x_29) ;  /* 0x0000000000248947 */ /* 0x000fec0003800000 */
[----:B0-----:R-:W0:Y:S01]  /*0320*/  LDC.64 R2, c[0x0][0x3a0] ;  /* 0x0000e800ff027b82 */ /* 0x001e220000000a00 */
[----:B------:R-:W-:Y:S01]  /*0330*/  IMAD.IADD R9, R5, 0x1, R0 ;  /* 0x0000000105097824 */ /* 0x000fe200078e0200 */
[----:B------:R-:W-:Y:S01]  /*0340*/  IADD3 R0, PT, PT, R0, 0x4, RZ ;  /* 0x0000000400007810 */ /* 0x000fe20007ffe0ff */
[----:B------:R-:W-:Y:S02]  /*0350*/  IMAD.MOV.U32 R11, RZ, RZ, 0x7fffffff ;  /* 0x7fffffffff0b7424 */ /* 0x000fe400078e00ff */
[----:B0-----:R-:W-:-:S05]  /*0360*/  IMAD.WIDE R2, R9, 0x4, R2 ;  /* 0x0000000409027825 */ /* 0x001fca00078e0202 */
[----:B------:R1:W-:Y:S04]  /*0370*/  STG.E desc[UR8][R2.64], R11 ;  /* 0x0000000b02007986 */ /* 0x0003e8000c101908 */
[----:B------:R1:W-:Y:S04]  /*0380*/  STG.E desc[UR8][R2.64+0x4], R11 ;  /* 0x0000040b02007986 */ /* 0x0003e8000c101908 */
[----:B------:R1:W-:Y:S04]  /*0390*/  STG.E desc[UR8][R2.64+0x8], R11 ;  /* 0x0000080b02007986 */ /* 0x0003e8000c101908 */
[----:B------:R1:W-:Y:S02]  /*03a0*/  STG.E desc[UR8][R2.64+0xc], R11 ;  /* 0x00000c0b02007986 */ /* 0x0003e4000c101908 */
.L_x_29:
[----:B------:R-:W-:Y:S05]  /*03b0*/  @!P1 BRA `(.L_x_26) ;  /* 0x0000000000409947 */ /* 0x000fea0003800000 */
[----:B01----:R-:W-:Y:S02]  /*03c0*/  LOP3.LUT R2, R7, 0x1, RZ, 0xc0, !PT ;  /* 0x0000000107027812 */ /* 0x003fe400078ec0ff */
[----:B------:R-:W-:Y:S02]  /*03d0*/  ISETP.NE.AND P0, PT, R4, 0x1, PT ;  /* 0x000000010400780c */ /* 0x000fe40003f05270 */
[----:B------:R-:W-:-:S13]  /*03e0*/  ISETP.NE.U32.AND P1, PT, R2, 0x1, PT ;  /* 0x000000010200780c */ /* 0x000fda0003f25070 */
[----:B------:R-:W0:Y:S01]  /*03f0*/  @!P1 LDC.64 R10, c[0x0][0x3a0] ;  /* 0x0000e800ff0a9b82 */ /* 0x000e220000000a00 */
[----:B------:R-:W-:Y:S05]  /*0400*/  @!P0 BRA `(.L_x_30) ;  /* 0x00000000001c8947 */ /* 0x000fea0003800000 */
[----:B------:R-:W1:Y:S01]  /*0410*/  LDC.64 R2, c[0x0][0x3a0] ;  /* 0x0000e800ff027b82 */ /* 0x000e620000000a00 */
[----:B------:R-:W-:Y:S01]  /*0420*/  IMAD.IADD R9, R5, 0x1, R0 ;  /* 0x0000000105097824 */ /* 0x000fe200078e0200 */
[----:B------:R-:W-:Y:S01]  /*0430*/  IADD3 R0, PT, PT, R0, 0x2, RZ ;  /* 0x0000000200007810 */ /* 0x000fe20007ffe0ff */
[----:B------:R-:W-:Y:S02]  /*0440*/  IMAD.MOV.U32 R13, RZ, RZ, 0x7fffffff ;  /* 0x7fffffffff0d7424 */ /* 0x000fe400078e00ff */
[----:B-1----:R-:W-:-:S05]  /*0450*/  IMAD.WIDE R2, R9, 0x4, R2 ;  /* 0x0000000409027825 */ /* 0x002fca00078e0202 */
[----:B------:R1:W-:Y:S04]  /*0460*/  STG.E desc[UR8][R2.64], R13 ;  /* 0x0000000d02007986 */ /* 0x0003e8000c101908 */
[----:B------:R1:W-:Y:S02]  /*0470*/  STG.E desc[UR8][R2.64+0x4], R13 ;  /* 0x0000040d02007986 */ /* 0x0003e4000c101908 */
.L_x_30:
[----:B-1----:R-:W-:Y:S02]  /*0480*/  @!P1 IMAD.IADD R3, R5, 0x1, R0 ;  /* 0x0000000105039824 */ /* 0x002fe400078e0200 */
[----:B------:R-:W-:Y:S02]  /*0490*/  @!P1 IMAD.MOV.U32 R9, RZ, RZ, 0x7fffffff ;  /* 0x7fffffffff099424 */ /* 0x000fe400078e00ff */
[----:B0-----:R-:W-:-:S05]  /*04a0*/  @!P1 IMAD.WIDE R2, R3, 0x4, R10 ;  /* 0x0000000403029825 */ /* 0x001fca00078e020a */
[----:B------:R2:W-:Y:S02]  /*04b0*/  @!P1 STG.E desc[UR8][R2.64], R9 ;  /* 0x0000000902009986 */ /* 0x0005e4000c101908 */
.L_x_26:
[----:B-----5:R-:W-:-:S04]  /*04c0*/  ISETP.GT.AND P0, PT, R6, R7, PT ;  /* 0x000000070600720c */ /* 0x020fc80003f04270 */
[----:B------:R-:W-:-:S13]  /*04d0*/  ISETP.LT.OR P0, PT, R6, 0x1, P0 ;  /* 0x000000010600780c */ /* 0x000fda0000701670 */
[----:B------:R-:W-:Y:S05]  /*04e0*/  @P0 EXIT ;  /* 0x000000000000094d */ /* 0x000fea0003800000 */
[----:B------:R-:W0:Y:S02]  /*04f0*/  LDCU UR4, c[0x0][0x398] ;  /* 0x00007300ff0477ac */ /* 0x000e240008000800 */
[----:B012---:R-:W-:-:S04]  /*0500*/  IADD3 R3, PT, PT, R7, -UR4, RZ ;  /* 0x8000000407037c10 */ /* 0x007fc8000fffe0ff */
[----:B------:R-:W-:-:S04]  /*0510*/  ISETP.GE.AND P0, PT, R3, R6, PT ;  /* 0x000000060300720c */ /* 0x000fc80003f06270 */
[----:B------:R-:W-:-:S04]  /*0520*/  ISETP.GT.OR P0, PT, RZ, UR4, !P0 ;  /* 0x00000004ff007c0c */ /* 0x000fc8000c704670 */
[----:B------:R-:W-:-:S13]  /*0530*/  ISETP.LE.OR P0, PT, R7, UR4, P0 ;  /* 0x0000000407007c0c */ /* 0x000fda0008703670 */
[----:B------:R-:W-:Y:S05]  /*0540*/  @P0 EXIT ;  /* 0x000000000000094d */ /* 0x000fea0003800000 */
[----:B------:R-:W-:Y:S01]  /*0550*/  I2FP.F32.U32 R0, R6 ;  /* 0x0000000600007245 */ /* 0x000fe20000201000 */
[----:B------:R-:W-:Y:S01]  /*0560*/  BSSY.RECONVERGENT B0, `(.L_x_31) ;  /* 0x000000e000007945 */ /* 0x000fe20003800200 */
[----:B------:R-:W-:-:S03]  /*0570*/  VIADD R4, R6, UR4 ;  /* 0x0000000406047c36 */ /* 0x000fc60008000000 */
[----:B------:R-:W-:-:S05]  /*0580*/  VIADD R2, R0, 0x1800000 ;  /* 0x0180000000027836 */ /* 0x000fca0000000000 */
[----:B------:R-:W-:-:S04]  /*0590*/  LOP3.LUT R2, R2, 0x7f800000, RZ, 0xc0, !PT ;  /* 0x7f80000002027812 */ /* 0x000fc800078ec0ff */
[----:B------:R-:W-:-:S13]  /*05a0*/  ISETP.GT.U32.AND P0, PT, R2, 0x1ffffff, PT ;  /* 0x01ffffff0200780c */ /* 0x000fda0003f04070 */
[----:B------:R-:W-:Y:S05]  /*05b0*/  @P0 BRA `(.L_x_32) ;  /* 0x0000000000100947 */ /* 0x000fea0003800000 */
[----:B------:R-:W-:-:S07]  /*05c0*/  MOV R10, 0x5e0 ;  /* 0x000005e0000a7802 */ /* 0x000fce0000000f00 */
[----:B------:R-:W-:Y:S05]  /*05d0*/  CALL.REL.NOINC `($__internal_1_$__cuda_sm20_rcp_rn_f32_slowpath) ;  /* 0x0000001400847944 */ /* 0x000fea0003c00000 */
[----:B------:R-:W-:Y:S01]  /*05e0*/  MOV R0, R7 ;  /* 0x0000000700007202 */ /* 0x000fe20000000f00 */
[----:B------:R-:W-:Y:S06]  /*05f0*/  BRA `(.L_x_33) ;  /* 0x0000000000107947 */ /* 0x000fec0003800000 */
.L_x_32:
[----:B------:R-:W0:Y:S02]  /*0600*/  MUFU.RCP R7, R0 ;  /* 0x0000000000077308 */ /* 0x000e240000001000 */
[----:B0-----:R-:W-:-:S04]  /*0610*/  FFMA R2, R0, R7, -1 ;  /* 0xbf80000000027423 */ /* 0x001fc80000000007 */
[----:B------:R-:W-:-:S04]  /*0620*/  FADD.FTZ R2, -R2, -RZ ;  /* 0x800000ff02027221 */ /* 0x000fc80000010100 */
[----:B------:R-:W-:-:S07]  /*0630*/  FFMA R0, R7, R2, R7 ;  /* 0x0000000207007223 */ /* 0x000fce0000000007 */
.L_x_33:
[----:B------:R-:W-:Y:S05]  /*0640*/  BSYNC.RECONVERGENT B0 ;  /* 0x0000000000007941 */ /* 0x000fea0003800200 */
.L_x_31:
[----:B------:R-:W-:-:S13]  /*0650*/  ISETP.NE.AND P0, PT, R6, 0x1, PT ;  /* 0x000000010600780c */ /* 0x000fda0003f05270 */
[----:B------:R-:W-:Y:S05]  /*0660*/  @!P0 BRA `(.L_x_34) ;  /* 0x0000000c00688947 */ /* 0x000fea0003800000 */
[C---:B------:R-:W-:Y:S01]  /*0670*/  ISETP.GE.U32.AND P0, PT, R6.reuse, 0x10, PT ;  /* 0x000000100600780c */ /* 0x040fe20003f06070 */
[----:B------:R-:W-:Y:S01]  /*0680*/  BSSY.RECONVERGENT B0, `(.L_x_35) ;  /* 0x0000035000007945 */ /* 0x000fe20003800200 */
[----:B------:R-:W-:Y:S01]  /*0690*/  LOP3.LUT R23, R6, 0xf, RZ, 0xc0, !PT ;  /* 0x0000000f06177812 */ /* 0x000fe200078ec0ff */
[----:B------:R-:W-:Y:S02]  /*06a0*/  IMAD.MOV.U32 R7, RZ, RZ, RZ ;  /* 0x000000ffff077224 */ /* 0x000fe400078e00ff */
[----:B------:R-:W-:Y:S01]  /*06b0*/  IMAD.MOV.U32 R8, RZ, RZ, RZ ;  /* 0x000000ffff087224 */ /* 0x000fe200078e00ff */
[----:B------:R-:W-:-:S07]  /*06c0*/  ISETP.NE.AND P1, PT, R23, RZ, PT ;  /* 0x000000ff1700720c */ /* 0x000fce0003f25270 */
[----:B------:R-:W-:Y:S06]  /*06d0*/  @!P0 BRA `(.L_x_36) ;  /* 0x0000000000bc8947 */ /* 0x000fec0003800000 */
[----:B------:R-:W0:Y:S01]  /*06e0*/  LDCU UR6, c[0x0][0x398] ;  /* 0x00007300ff0677ac */ /* 0x000e220008000800 */
[----:B------:R-:W-:Y:S01]  /*06f0*/  LOP3.LUT R8, R6, 0x7ffffff0, RZ, 0xc0, !PT ;  /* 0x7ffffff006087812 */ /* 0x000fe200078ec0ff */
[----:B------:R-:W-:Y:S01]  /*0700*/  HFMA2 R7, -RZ, RZ, 0, 0 ;  /* 0x00000000ff077431 */ /* 0x000fe200000001ff */
[----:B------:R-:W0:Y:S03]  /*0710*/  LDCU.64 UR4, c[0x0][0x380] ;  /* 0x00007000ff0477ac */ /* 0x000e260008000a00 */
[----:B------:R-:W-:Y:S01]  /*0720*/  IMAD.MOV R25, RZ, RZ, -R8 ;  /* 0x000000ffff197224 */ /* 0x000fe200078e0a08 */
[----:B0-----:R-:W-:-:S04]  /*0730*/  UIMAD.WIDE.U32 UR4, UR6, 0x4, UR4 ;  /* 0x00000004060478a5 */ /* 0x001fc8000f8e0004 */
[----:B------:R-:W-:-:S04]  /*0740*/  UIADD3 UR6, UP0, UPT, UR4, 0x20, URZ ;  /* 0x0000002004067890 */ /* 0x000fc8000ff1e0ff */
[----:B------:R-:W-:Y:S02]  /*0750*/  UIADD3.X UR4, UPT, UPT, URZ, UR5, URZ, UP0, !UPT ;  /* 0x00000005ff047290 */ /* 0x000fe400087fe4ff */
[----:B------:R-:W-:-:S04]  /*0760*/  MOV R2, UR6 ;  /* 0x0000000600027c02 */ /* 0x000fc80008000f00 */
[----:B------:R-:W-:-:S07]  /*0770*/  IMAD.U32 R3, RZ, RZ, UR4 ;  /* 0x00000004ff037e24 */ /* 0x000fce000f8e00ff */
.L_x_37:
[----:B------:R-:W2:Y:S04]  /*0780*/  LDG.E.CONSTANT R22, desc[UR8][R2.64+-0x20] ;  /* 0xffffe00802167981 */ /* 0x000ea8000c1e9900 */
[----:B------:R-:W3:Y:S04]  /*0790*/  LDG.E.CONSTANT R21, desc[UR8][R2.64+-0x1c] ;  /* 0xffffe40802157981 */ /* 0x000ee8000c1e9900 */
[----:B------:R-:W4:Y:S04]  /*07a0*/  LDG.E.CONSTANT R24, desc[UR8][R2.64+-0x18] ;  /* 0xffffe80802187981 */ /* 0x000f28000c1e9900 */
[----:B------:R-:W5:Y:S04]  /*07b0*/  LDG.E.CONSTANT R26, desc[UR8][R2.64+-0x14] ;  /* 0xffffec08021a7981 */ /* 0x000f68000c1e9900 */
        /* <DEDUP_REMOVED lines=11> */
[----:B------:R0:W5:Y:S01]  /*0870*/  LDG.E.CONSTANT R9, desc[UR8][R2.64+0x1c] ;  /* 0x00001c0802097981 */ /* 0x000162000c1e9900 */
[----:B------:R-:W-:-:S04]  /*0880*/  IADD3 R25, PT, PT, R25, 0x10, RZ ;  /* 0x0000001019197810 */ /* 0x000fc80007ffe0ff */
[----:B------:R-:W-:Y:S02]  /*0890*/  ISETP.NE.AND P0, PT, R25, RZ, PT ;  /* 0x000000ff1900720c */ /* 0x000fe40003f05270 */
[----:B0-----:R-:W-:-:S05]  /*08a0*/  IADD3 R2, P2, PT, R2, 0x40, RZ ;  /* 0x0000004002027810 */ /* 0x001fca0007f5e0ff */
[----:B------:R-:W-:Y:S02]  /*08b0*/  IMAD.X R3, RZ, RZ, R3, P2 ;  /* 0x000000ffff037224 */ /* 0x000fe400010e0603 */
        /* <DEDUP_REMOVED lines=16> */
[----:B------:R-:W-:Y:S06]  /*09c0*/  @P0 BRA `(.L_x_37) ;  /* 0xfffffffc006c0947 */ /* 0x000fec000383ffff */
.L_x_36:
[----:B------:R-:W-:Y:S05]  /*09d0*/  BSYNC.RECONVERGENT B0 ;  /* 0x0000000000007941 */ /* 0x000fea0003800200 */
.L_x_35:
[----:B------:R-:W-:Y:S04]  /*09e0*/  BSSY.RECONVERGENT B0, `(.L_x_38) ;  /* 0x000004a000007945 */ /* 0x000fe80003800200 */
[----:B------:R-:W-:Y:S05]  /*09f0*/  @!P1 BRA `(.L_x_39) ;  /* 0x0000000400209947 */ /* 0x000fea0003800000 */
[----:B------:R-:W-:Y:S01]  /*0a00*/  ISETP.GE.U32.AND P0, PT, R23, 0x8, PT ;  /* 0x000000081700780c */ /* 0x000fe20003f06070 */
[----:B------:R-:W-:Y:S01]  /*0a10*/  BSSY.RECONVERGENT B1, `(.L_x_40) ;  /* 0x000001e000017945 */ /* 0x000fe20003800200 */
[----:B------:R-:W-:-:S04]  /*0a20*/  LOP3.LUT R9, R6, 0x7, RZ, 0xc0, !PT ;  /* 0x0000000706097812 */ /* 0x000fc800078ec0ff */
[----:B------:R-:W-:-:S07]  /*0a30*/  ISETP.NE.AND P1, PT, R9, RZ, PT ;  /* 0x000000ff0900720c */ /* 0x000fce0003f25270 */
[----:B------:R-:W-:Y:S06]  /*0a40*/  @!P0 BRA `(.L_x_41) ;  /* 0x0000000000688947 */ /* 0x000fec0003800000 */
[----:B------:R-:W0:Y:S01]  /*0a50*/  LDC.64 R10, c[0x0][0x380] ;  /* 0x0000e000ff0a7b82 */ /* 0x000e220000000a00 */
[----:B------:R-:W1:Y:S01]  /*0a60*/  LDCU UR6, c[0x0][0x398] ;  /* 0x00007300ff0677ac */ /* 0x000e620008000800 */
[----:B------:R-:W2:Y:S01]  /*0a70*/  LDCU.64 UR4, c[0x0][0x380] ;  /* 0x00007000ff0477ac */ /* 0x000ea20008000a00 */
[C---:B-1----:R-:W-:Y:S02]  /*0a80*/  IADD3 R12, P0, PT, R8.reuse, UR6, RZ ;  /* 0x00000006080c7c10 */ /* 0x042fe4000ff1e0ff */
[----:B------:R-:W-:-:S03]  /*0a90*/  IADD3 R3, PT, PT, R8, UR6, RZ ;  /* 0x0000000608037c10 */ /* 0x000fc6000fffe0ff */
[----:B------:R-:W-:Y:S01]  /*0aa0*/  IMAD.X R13, RZ, RZ, RZ, P0 ;  /* 0x000000ffff0d7224 */ /* 0x000fe200000e06ff */
[----:B--2---:R-:W-:Y:S01]  /*0ab0*/  LEA R2, P0, R12, UR4, 0x2 ;  /* 0x000000040c027c11 */ /* 0x004fe2000f8010ff */
[----:B0-----:R-:W-:-:S03]  /*0ac0*/  IMAD.WIDE.U32 R10, R3, 0x4, R10 ;  /* 0x00000004030a7825 */ /* 0x001fc600078e000a */
[----:B------:R-:W-:-:S03]  /*0ad0*/  LEA.HI.X R3, R12, UR5, R13, 0x2, P0 ;  /* 0x000000050c037c11 */ /* 0x000fc600080f140d */
[----:B------:R-:W2:Y:S04]  /*0ae0*/  LDG.E.CONSTANT R10, desc[UR8][R10.64] ;  /* 0x000000080a0a7981 */ /* 0x000ea8000c1e9900 */
[----:B------:R-:W3:Y:S04]  /*0af0*/  LDG.E.CONSTANT R12, desc[UR8][R2.64+0x4] ;  /* 0x00000408020c7981 */ /* 0x000ee8000c1e9900 */
[----:B------:R-:W4:Y:S04]  /*0b00*/  LDG.E.CONSTANT R14, desc[UR8][R2.64+0x8] ;  /* 0x00000808020e7981 */ /* 0x000f28000c1e9900 */
[----:B------:R-:W5:Y:S04]  /*0b10*/  LDG.E.CONSTANT R16, desc[UR8][R2.64+0xc] ;  /* 0x00000c0802107981 */ /* 0x000f68000c1e9900 */
[----:B------:R-:W5:Y:S04]  /*0b20*/  LDG.E.CONSTANT R18, desc[UR8][R2.64+0x10] ;  /* 0x0000100802127981 */ /* 0x000f68000c1e9900 */
[----:B------:R-:W5:Y:S04]  /*0b30*/  LDG.E.CONSTANT R20, desc[UR8][R2.64+0x14] ;  /* 0x0000140802147981 */ /* 0x000f68000c1e9900 */
[----:B------:R-:W5:Y:S04]  /*0b40*/  LDG.E.CONSTANT R22, desc[UR8][R2.64+0x18] ;  /* 0x0000180802167981 */ /* 0x000f68000c1e9900 */
[----:B------:R-:W5:Y:S01]  /*0b50*/  LDG.E.CONSTANT R24, desc[UR8][R2.64+0x1c] ;  /* 0x00001c0802187981 */ /* 0x000f62000c1e9900 */
[----:B------:R-:W-:Y:S01]  /*0b60*/  IADD3 R8, PT, PT, R8, 0x8, RZ ;  /* 0x0000000808087810 */ /* 0x000fe20007ffe0ff */
        /* <DEDUP_REMOVED lines=8> */
.L_x_41:
[----:B------:R-:W-:Y:S05]  /*0bf0*/  BSYNC.RECONVERGENT B1 ;  /* 0x0000000000017941 */ /* 0x000fea0003800200 */
.L_x_40:
        /* <DEDUP_REMOVED lines=9> */
[C---:B-1----:R-:W-:Y:S01]  /*0c90*/  IADD3 R9, P0, PT, R8.reuse, UR4, RZ ;  /* 0x0000000408097c10 */ /* 0x042fe2000ff1e0ff */
[----:B------:R-:W-:-:S03]  /*0ca0*/  VIADD R3, R8, UR4 ;  /* 0x0000000408037c36 */ /* 0x000fc60008000000 */
[----:B------:R-:W-:Y:S01]  /*0cb0*/  IADD3.X R14, PT, PT, RZ, RZ, RZ, P0, !PT ;  /* 0x000000ffff0e7210 */ /* 0x000fe200007fe4ff */
[----:B0-----:R-:W-:Y:S01]  /*0cc0*/  IMAD.WIDE.U32 R10, R3, 0x4, R10 ;  /* 0x00000004030a7825 */ /* 0x001fe200078e000a */
[----:B--2---:R-:W-:-:S04]  /*0cd0*/  LEA R2, P0, R9, UR6, 0x2 ;  /* 0x0000000609027c11 */ /* 0x004fc8000f8010ff */
[----:B------:R-:W-:Y:S01]  /*0ce0*/  LEA.HI.X R3, R9, UR7, R14, 0x2, P0 ;  /* 0x0000000709037c11 */ /* 0x000fe200080f140e */
[----:B------:R-:W2:Y:S04]  /*0cf0*/  LDG.E.CONSTANT R10, desc[UR8][R10.64] ;  /* 0x000000080a0a7981 */ /* 0x000ea8000c1e9900 */
[----:B------:R-:W3:Y:S04]  /*0d00*/  LDG.E.CONSTANT R14, desc[UR8][R2.64+0x4] ;  /* 0x00000408020e7981 */ /* 0x000ee8000c1e9900 */
[----:B------:R-:W4:Y:S04]  /*0d10*/  LDG.E.CONSTANT R16, desc[UR8][R2.64+0x8] ;  /* 0x0000080802107981 */ /* 0x000f28000c1e9900 */
[----:B------:R-:W5:Y:S01]  /*0d20*/  LDG.E.CONSTANT R18, desc[UR8][R2.64+0xc] ;  /* 0x00000c0802127981 */ /* 0x000f62000c1e9900 */
[----:B------:R-:W-:-:S02]  /*0d30*/  VIADD R8, R8, 0x4 ;  /* 0x0000000408087836 */ /* 0x000fc40000000000 */
[----:B--2---:R-:W-:-:S04]  /*0d40*/  FADD R7, R7, R10 ;  /* 0x0000000a07077221 */ /* 0x004fc80000000000 */
[----:B---3--:R-:W-:-:S04]  /*0d50*/  FADD R7, R7, R14 ;  /* 0x0000000e07077221 */ /* 0x008fc80000000000 */
[----:B----4-:R-:W-:-:S04]  /*0d60*/  FADD R7, R7, R16 ;  /* 0x0000001007077221 */ /* 0x010fc80000000000 */
[----:B-----5:R-:W-:-:S07]  /*0d70*/  FADD R7, R7, R18 ;  /* 0x0000001207077221 */ /* 0x020fce0000000000 */
.L_x_43:
[----:B------:R-:W-:Y:S05]  /*0d80*/  BSYNC.RECONVERGENT B1 ;  /* 0x0000000000017941 */ /* 0x000fea0003800200 */
.L_x_42:
[----:B------:R-:W-:Y:S05]  /*0d90*/  @!P1 BRA `(.L_x_39) ;  /* 0x0000000000389947 */ /* 0x000fea0003800000 */
[----:B------:R-:W0:Y:S01]  /*0da0*/  LDC.64 R2, c[0x0][0x380] ;  /* 0x0000e000ff027b82 */ /* 0x000e220000000a00 */
[----:B------:R-:W1:Y:S01]  /*0db0*/  LDCU UR4, c[0x0][0x398] ;  /* 0x00007300ff0477ac */ /* 0x000e620008000800 */
[----:B------:R-:W-:Y:S01]  /*0dc0*/  IMAD.MOV R12, RZ, RZ, -R12 ;  /* 0x000000ffff0c7224 */ /* 0x000fe200078e0a0c */
[----:B-1----:R-:W-:-:S05]  /*0dd0*/  IADD3 R9, PT, PT, R8, UR4, RZ ;  /* 0x0000000408097c10 */ /* 0x002fca000fffe0ff */
[----:B0-----:R-:W-:-:S03]  /*0de0*/  IMAD.WIDE.U32 R2, R9, 0x4, R2 ;  /* 0x0000000409027825 */ /* 0x001fc600078e0002 */
[----:B------:R-:W-:-:S07]  /*0df0*/  MOV R8, R2 ;  /* 0x0000000200087202 */ /* 0x000fce0000000f00 */
.L_x_44:
[----:B------:R-:W-:-:S06]  /*0e00*/  IMAD.MOV.U32 R2, RZ, RZ, R8 ;  /* 0x000000ffff027224 */ /* 0x000fcc00078e0008 */
[----:B------:R0:W2:Y:S01]  /*0e10*/  LDG.E.CONSTANT R2, desc[UR8][R2.64] ;  /* 0x0000000802027981 */ /* 0x0000a2000c1e9900 */
[----:B------:R-:W-:Y:S02]  /*0e20*/  IADD3 R12, PT, PT, R12, 0x1, RZ ;  /* 0x000000010c0c7810 */ /* 0x000fe40007ffe0ff */
[----:B------:R-:W-:Y:S02]  /*0e30*/  IADD3 R8, P1, PT, R8, 0x4, RZ ;  /* 0x0000000408087810 */ /* 0x000fe40007f3e0ff */
[----:B------:R-:W-:-:S03]  /*0e40*/  ISETP.NE.AND P0, PT, R12, RZ, PT ;  /* 0x000000ff0c00720c */ /* 0x000fc60003f05270 */
[----:B0-----:R-:W-:Y:S02]  /*0e50*/  IMAD.X R3, RZ, RZ, R3, P1 ;  /* 0x000000ffff037224 */ /* 0x001fe400008e0603 */
[----:B--2---:R-:W-:-:S08]  /*0e60*/  FADD R7, R2, R7 ;  /* 0x0000000702077221 */ /* 0x004fd00000000000 */
[----:B------:R-:W-:Y:S05]  /*0e70*/  @P0 BRA `(.L_x_44) ;  /* 0xfffffffc00e00947 */ /* 0x000fea000383ffff */
.L_x_39:
[----:B------:R-:W-:Y:S05]  /*0e80*/  BSYNC.RECONVERGENT B0 ;  /* 0x0000000000007941 */ /* 0x000fea0003800200 */
.L_x_38:
[----:B------:R-:W0:Y:S01]  /*0e90*/  LDC R3, c[0x0][0x390] ;  /* 0x0000e400ff037b82 */ /* 0x000e220000000800 */
[----:B------:R-:W-:Y:S01]  /*0ea0*/  IADD3 R11, PT, PT, R5, -0x1, R4 ;  /* 0xffffffff050b7810 */ /* 0x000fe20007ffe004 */
[----:B------:R-:W-:-:S06]  /*0eb0*/  FMUL R13, R7, R0 ;  /* 0x00000000070d7220 */ /* 0x000fcc0000400000 */
[----:B------:R-:W1:Y:S01]  /*0ec0*/  LDC.64 R8, c[0x0][0x3a0] ;  /* 0x0000e800ff087b82 */ /* 0x000e620000000a00 */
[----:B0-----:R-:W-:Y:S01]  /*0ed0*/  ISETP.GE.AND P0, PT, R4, R3, PT ;  /* 0x000000030400720c */ /* 0x001fe20003f06270 */
[----:B-1----:R-:W-:-:S05]  /*0ee0*/  IMAD.WIDE R10, R11, 0x4, R8 ;  /* 0x000000040b0a7825 */ /* 0x002fca00078e0208 */
[----:B------:R0:W-:Y:S07]  /*0ef0*/  STG.E desc[UR8][R10.64], R13 ;  /* 0x0000000d0a007986 */ /* 0x0001ee000c101908 */
[----:B------:R-:W-:Y:S05]  /*0f00*/  @P0 EXIT ;  /* 0x000000000000094d */ /* 0x000fea0003800000 */
[----:B------:R-:W-:Y:S01]  /*0f10*/  IADD3 R2, PT, PT, -R4, R3, RZ ;  /* 0x0000000304027210 */ /* 0x000fe20007ffe1ff */
[----:B------:R-:W-:Y:S03]  /*0f20*/  BSSY.RECONVERGENT B0, `(.L_x_45) ;  /* 0x000001c000007945 */ /* 0x000fe60003800200 */
[----:B------:R-:W-:-:S13]  /*0f30*/  LOP3.LUT P0, R2, R2, 0x3, RZ, 0xc0, !PT ;  /* 0x0000000302027812 */ /* 0x000fda000780c0ff */
[----:B------:R-:W-:Y:S05]  /*0f40*/  @!P0 BRA `(.L_x_46) ;  /* 0x0000000000648947 */ /* 0x000fea0003800000 */
[----:B0-----:R-:W0:Y:S01]  /*0f50*/  LDC.64 R12, c[0x0][0x380] ;  /* 0x0000e000ff0c7b82 */ /* 0x001e220000000a00 */
[----:B------:R-:W1:Y:S01]  /*0f60*/  LDCU.64 UR4, c[0x0][0x380] ;  /* 0x00007000ff0477ac */ /* 0x000e620008000a00 */
[----:B------:R-:W-:Y:S01]  /*0f70*/  IMAD.WIDE R10, R6, 0x4, RZ ;  /* 0x00000004060a7825 */ /* 0x000fe200078e02ff */
[----:B------:R-:W-:-:S03]  /*0f80*/  IADD3 R19, PT, PT, R5, R4, RZ ;  /* 0x0000000405137210 */ /* 0x000fc60007ffe0ff */
[----:B------:R-:W-:Y:S01]  /*0f90*/  IMAD.MOV R2, RZ, RZ, -R2 ;  /* 0x000000ffff027224 */ /* 0x000fe200078e0a02 */
[----:B-1----:R-:W-:-:S04]  /*0fa0*/  IADD3 R10, P0, PT, -R10, UR4, RZ ;  /* 0x000000040a0a7c10 */ /* 0x002fc8000ff1e1ff */
[----:B------:R-:W-:Y:S01]  /*0fb0*/  IADD3.X R11, PT, PT, ~R11, UR5, RZ, P0, !PT ;  /* 0x000000050b0b7c10 */ /* 0x000fe200087fe5ff */
[----:B0-----:R-:W-:-:S04]  /*0fc0*/  IMAD.WIDE.U32 R12, R4, 0x4, R12 ;  /* 0x00000004040c7825 */ /* 0x001fc800078e000c */
[----:B------:R-:W-:Y:S01]  /*0fd0*/  IMAD.MOV.U32 R16, RZ, RZ, R12 ;  /* 0x000000ffff107224 */ /* 0x000fe200078e000c */
[----:B------:R-:W-:-:S07]  /*0fe0*/  MOV R17, R13 ;  /* 0x0000000d00117202 */ /* 0x000fce0000000f00 */
.L_x_47:
[----:B------:R-:W-:Y:S01]  /*0ff0*/  IMAD.WIDE R12, R4, 0x4, R10 ;  /* 0x00000004040c7825 */ /* 0x000fe200078e020a */
[----:B-1----:R0:W2:Y:S05]  /*1000*/  LDG.E.CONSTANT R14, desc[UR8][R16.64] ;  /* 0x00000008100e7981 */ /* 0x0020aa000c1e9900 */
[----:B------:R-:W3:Y:S01]  /*1010*/  LDG.E.CONSTANT R12, desc[UR8][R12.64] ;  /* 0x000000080c0c7981 */ /* 0x000ee2000c1e9900 */
[----:B------:R-:W-:Y:S02]  /*1020*/  VIADD R2, R2, 0x1 ;  /* 0x0000000102027836 */ /* 0x000fe40000000000 */
[----:B------:R-:W-:Y:S01]  /*1030*/  VIADD R4, R4, 0x1 ;  /* 0x0000000104047836 */ /* 0x000fe20000000000 */
[----:B0-----:R-:W-:-:S02]  /*1040*/  IADD3 R16, P1, PT, R16, 0x4, RZ ;  /* 0x0000000410107810 */ /* 0x001fc40007f3e0ff */
[----:B------:R-:W-:Y:S02]  /*1050*/  ISETP.NE.AND P0, PT, R2, RZ, PT ;  /* 0x000000ff0200720c */ /* 0x000fe40003f05270 */
[----:B------:R-:W-:Y:S01]  /*1060*/  IADD3.X R17, PT, PT, RZ, R17, RZ, P1, !PT ;  /* 0x00000011ff117210 */ /* 0x000fe20000ffe4ff */
[----:B--2---:R-:W-:Y:S01]  /*1070*/  FADD R7, R14, R7 ;  /* 0x000000070e077221 */ /* 0x004fe20000000000 */
[C---:B------:R-:W-:Y:S01]  /*1080*/  IMAD.WIDE R14, R19.reuse, 0x4, R8 ;  /* 0x00000004130e7825 */ /* 0x040fe200078e0208 */
[----:B------:R-:W-:-:S03]  /*1090*/  IADD3 R19, PT, PT, R19, 0x1, RZ ;  /* 0x0000000113137810 */ /* 0x000fc60007ffe0ff */
[----:B---3--:R-:W-:-:S04]  /*10a0*/  FADD R7, R7, -R12 ;  /* 0x8000000c07077221 */ /* 0x008fc80000000000 */
[----:B------:R-:W-:-:S05]  /*10b0*/  FMUL R21, R7, R0 ;  /* 0x0000000007157220 */ /* 0x000fca0000400000 */
[----:B------:R1:W-:Y:S01]  /*10c0*/  STG.E desc[UR8][R14.64], R21 ;  /* 0x000000150e007986 */ /* 0x0003e2000c101908 */
[----:B------:R-:W-:Y:S05]  /*10d0*/  @P0 BRA `(.L_x_47) ;  /* 0xfffffffc00c40947 */ /* 0x000fea000383ffff */
.L_x_46:
[----:B------:R-:W-:Y:S05]  /*10e0*/  BSYNC.RECONVERGENT B0 ;  /* 0x0000000000007941 */ /* 0x000fea0003800200 */
.L_x_45:
[----:B------:R-:W2:Y:S02]  /*10f0*/  LDCU UR4, c[0x0][0x398] ;  /* 0x00007300ff0477ac */ /* 0x000ea40008000800 */
[----:B--2---:R-:W-:-:S04]  /*1100*/  IADD3 R2, PT, PT, R6, UR4, -R3 ;  /* 0x0000000406027c10 */ /* 0x004fc8000fffe803 */
[----:B------:R-:W-:-:S13]  /*1110*/  ISETP.GT.U32.AND P0, PT, R2, -0x4, PT ;  /* 0xfffffffc0200780c */ /* 0x000fda0003f04070 */
[----:B------:R-:W-:Y:S05]  /*1120*/  @P0 EXIT ;  /* 0x000000000000094d */ /* 0x000fea0003800000 */
[----:B------:R-:W2:Y:S01]  /*1130*/  LDC.64 R8, c[0x0][0x380] ;  /* 0x0000e000ff087b82 */ /* 0x000ea20000000a00 */
[----:B------:R-:W3:Y:S01]  /*1140*/  LDCU.64 UR4, c[0x0][0x380] ;  /* 0x00007000ff0477ac */ /* 0x000ee20008000a00 */
[----:B0-----:R-:W-:-:S04]  /*1150*/  IMAD.WIDE R10, R6, 0x4, RZ ;  /* 0x00000004060a7825 */ /* 0x001fc800078e02ff */
[----:B------:R-:W-:Y:S02]  /*1160*/  IMAD.IADD R5, R5, 0x1, R4 ;  /* 0x0000000105057824 */ /* 0x000fe400078e0204 */
[----:B-1----:R-:W0:Y:S01]  /*1170*/  LDC.64 R14, c[0x0][0x3a0] ;  /* 0x0000e800ff0e7b82 */ /* 0x002e220000000a00 */
[----:B---3--:R-:W-:-:S04]  /*1180*/  IADD3 R10, P3, PT, -R10, UR4, RZ ;  /* 0x000000040a0a7c10 */ /* 0x008fc8000ff7e1ff */
[----:B------:R-:W-:Y:S01]  /*1190*/  IADD3 R10, P1, PT, R10, 0x8, RZ ;  /* 0x000000080a0a7810 */ /* 0x000fe20007f3e0ff */
[----:B--2---:R-:W-:-:S03]  /*11a0*/  IMAD.WIDE.U32 R12, R4, 0x4, R8 ;  /* 0x00000004040c7825 */ /* 0x004fc600078e0008 */
[----:B------:R-:W-:Y:S02]  /*11b0*/  IADD3.X R11, PT, PT, RZ, UR5, ~R11, P1, P3 ;  /* 0x00000005ff0b7c10 */ /* 0x000fe40008fe6c0b */
[----:B------:R-:W-:Y:S02]  /*11c0*/  IADD3 R12, P0, PT, R12, 0x8, RZ ;  /* 0x000000080c0c7810 */ /* 0x000fe40007f1e0ff */
[----:B0-----:R-:W-:Y:S02]  /*11d0*/  IADD3 R8, P2, PT, R14, 0x8, RZ ;  /* 0x000000080e087810 */ /* 0x001fe40007f5e0ff */
[----:B------:R-:W-:-:S03]  /*11e0*/  IADD3.X R13, PT, PT, RZ, R13, RZ, P0, !PT ;  /* 0x0000000dff0d7210 */ /* 0x000fc600007fe4ff */
[----:B------:R-:W-:-:S08]  /*11f0*/  IMAD.X R9, RZ, RZ, R15, P2 ;  /* 0x000000ffff097224 */ /* 0x000fd000010e060f */
.L_x_48:
[C---:B0-----:R-:W-:Y:S01]  /*1200*/  IMAD.WIDE R14, R4.reuse, 0x4, R10 ;  /* 0x00000004040e7825 */ /* 0x041fe200078e020a */
[----:B------:R-:W2:Y:S04]  /*1210*/  LDG.E.CONSTANT R2, desc[UR8][R12.64+-0x8] ;  /* 0xfffff8080c027981 */ /* 0x000ea8000c1e9900 */
[----:B------:R-:W3:Y:S04]  /*1220*/  LDG.E.CONSTANT R17, desc[UR8][R14.64+-0x8] ;  /* 0xfffff8080e117981 */ /* 0x000ee8000c1e9900 */
[----:B------:R-:W4:Y:S04]  /*1230*/  LDG.E.CONSTANT R6, desc[UR8][R12.64+-0x4] ;  /* 0xfffffc080c067981 */ /* 0x000f28000c1e9900 */
[----:B------:R-:W5:Y:S04]  /*1240*/  LDG.E.CONSTANT R21, desc[UR8][R14.64+-0x4] ;  /* 0xfffffc080e157981 */ /* 0x000f68000c1e9900 */
[----:B------:R-:W5:Y:S04]  /*1250*/  LDG.E.CONSTANT R16, desc[UR8][R12.64] ;  /* 0x000000080c107981 */ /* 0x000f68000c1e9900 */
[----:B------:R-:W5:Y:S04]  /*1260*/  LDG.E.CONSTANT R23, desc[UR8][R14.64] ;  /* 0x000000080e177981 */ /* 0x000f68000c1e9900 */
[----:B------:R0:W5:Y:S04]  /*1270*/  LDG.E.CONSTANT R18, desc[UR8][R12.64+0x4] ;  /* 0x000004080c127981 */ /* 0x000168000c1e9900 */
[----:B------:R-:W5:Y:S01]  /*1280*/  LDG.E.CONSTANT R25, desc[UR8][R14.64+0x4] ;  /* 0x000004080e197981 */ /* 0x000f62000c1e9900 */
[----:B------:R-:W-:-:S04]  /*1290*/  IADD3 R4, PT, PT, R4, 0x4, RZ ;  /* 0x0000000404047810 */ /* 0x000fc80007ffe0ff */
[----:B------:R-:W-:Y:S02]  /*12a0*/  ISETP.GE.AND P0, PT, R4, R3, PT ;  /* 0x000000030400720c */ /* 0x000fe40003f06270 */
[----:B0-----:R-:W-:-:S05]  /*12b0*/  IADD3 R12, P1, PT, R12, 0x10, RZ ;  /* 0x000000100c0c7810 */ /* 0x001fca0007f3e0ff */
[----:B------:R-:W-:Y:S02]  /*12c0*/  IMAD.X R13, RZ, RZ, R13, P1 ;  /* 0x000000ffff0d7224 */ /* 0x000fe400008e060d */
[----:B--2---:R-:W-:-:S04]  /*12d0*/  FADD R2, R2, R7 ;  /* 0x0000000702027221 */ /* 0x004fc80000000000 */
[----:B---3--:R-:W-:-:S04]  /*12e0*/  FADD R19, R2, -R17 ;  /* 0x8000001102137221 */ /* 0x008fc80000000000 */
[C---:B----4-:R-:W-:Y:S01]  /*12f0*/  FADD R6, R19.reuse, R6 ;  /* 0x0000000613067221 */ /* 0x050fe20000000000 */
[----:B------:R-:W-:-:S03]  /*1300*/  FMUL R19, R19, R0 ;  /* 0x0000000013137220 */ /* 0x000fc60000400000 */
[----:B-----5:R-:W-:-:S04]  /*1310*/  FADD R21, R6, -R21 ;  /* 0x8000001506157221 */ /* 0x020fc80000000000 */
[C---:B------:R-:W-:Y:S01]  /*1320*/  FADD R16, R21.reuse, R16 ;  /* 0x0000001015107221 */ /* 0x040fe20000000000 */
[----:B------:R-:W-:-:S03]  /*1330*/  FMUL R21, R21, R0 ;  /* 0x0000000015157220 */ /* 0x000fc60000400000 */
[----:B------:R-:W-:Y:S01]  /*1340*/  FADD R23, R16, -R23 ;  /* 0x8000001710177221 */ /* 0x000fe20000000000 */
[C---:B------:R-:W-:Y:S01]  /*1350*/  IMAD.WIDE R16, R5.reuse, 0x4, R8 ;  /* 0x0000000405107825 */ /* 0x040fe200078e0208 */
[----:B------:R-:W-:-:S03]  /*1360*/  IADD3 R5, PT, PT, R5, 0x4, RZ ;  /* 0x0000000405057810 */ /* 0x000fc60007ffe0ff */
[C---:B------:R-:W-:Y:S01]  /*1370*/  FADD R18, R23.reuse, R18 ;  /* 0x0000001217127221 */ /* 0x040fe20000000000 */
[-C--:B------:R-:W-:Y:S01]  /*1380*/  FMUL R23, R23, R0.reuse ;  /* 0x0000000017177220 */ /* 0x080fe20000400000 */
[----:B------:R0:W-:Y:S02]  /*1390*/  STG.E desc[UR8][R16.64+-0x8], R19 ;  /* 0xfffff81310007986 */ /* 0x0001e4000c101908 */
[----:B------:R-:W-:Y:S02]  /*13a0*/  FADD R7, R18, -R25 ;  /* 0x8000001912077221 */ /* 0x000fe40000000000 */
[----:B------:R0:W-:Y:S02]  /*13b0*/  STG.E desc[UR8][R16.64+-0x4], R21 ;  /* 0xfffffc1510007986 */ /* 0x0001e4000c101908 */
[----:B------:R-:W-:Y:S02]  /*13c0*/  FMUL R15, R7, R0 ;  /* 0x00000000070f7220 */ /* 0x000fe40000400000 */
[----:B------:R0:W-:Y:S04]  /*13d0*/  STG.E desc[UR8][R16.64], R23 ;  /* 0x0000001710007986 */ /* 0x0001e8000c101908 */
[----:B------:R0:W-:Y:S01]  /*13e0*/  STG.E desc[UR8][R16.64+0x4], R15 ;  /* 0x0000040f10007986 */ /* 0x0001e2000c101908 */
[----:B------:R-:W-:Y:S05]  /*13f0*/  @!P0 BRA `(.L_x_48) ;  /* 0xfffffffc00808947 */ /* 0x000fea000383ffff */
[----:B------:R-:W-:Y:S05]  /*1400*/  EXIT ;  /* 0x000000000000794d */ /* 0x000fea0003800000 */
.L_x_34:
[----:B------:R-:W0:Y:S01]  /*1410*/  LDCU UR10, c[0x0][0x398] ;  /* 0x00007300ff0a77ac */ /* 0x000e220008000800 */
[----:B------:R-:W-:Y:S01]  /*1420*/  LOP3.LUT R22, R3, 0xf, RZ, 0xc0, !PT ;  /* 0x0000000f03167812 */ /* 0x000fe200078ec0ff */
[----:B------:R-:W0:Y:S03]  /*1430*/  LDCU UR4, c[0x0][0x390] ;  /* 0x00007200ff0477ac */ /* 0x000e260008000800 */
[----:B------:R-:W-:Y:S01]  /*1440*/  ISETP.NE.AND P1, PT, R22, RZ, PT ;  /* 0x000000ff1600720c */ /* 0x000fe20003f25270 */
[----:B0-----:R-:W-:-:S04]  /*1450*/  UIADD3 UR4, UPT, UPT, -UR4, UR10, URZ ;  /* 0x0000000a04047290 */ /* 0x001fc8000fffe1ff */
[----:B------:R-:W-:-:S09]  /*1460*/  UISETP.GT.U32.AND UP0, UPT, UR4, -0x10, UPT ;  /* 0xfffffff00400788c */ /* 0x000fd2000bf04070 */
[----:B------:R-:W-:Y:S05]  /*1470*/  BRA.U UP0, `(.L_x_49) ;  /* 0x0000000100d87547 */ /* 0x000fea000b800000 */
[----:B------:R-:W0:Y:S01]  /*1480*/  LDCU.64 UR4, c[0x0][0x380] ;  /* 0x00007000ff0477ac */ /* 0x000e220008000a00 */
[----:B------:R-:W-:Y:S01]  /*1490*/  LOP3.LUT R0, R3, 0xfffffff0, RZ, 0xc0, !PT ;  /* 0xfffffff003007812 */ /* 0x000fe200078ec0ff */
[----:B------:R-:W-:Y:S01]  /*14a0*/  VIADD R9, R5, UR10 ;  /* 0x0000000a05097c36 */ /* 0x000fe20008000000 */
[----:B------:R-:W1:Y:S02]  /*14b0*/  LDCU.64 UR6, c[0x0][0x3a0] ;  /* 0x00007400ff0677ac */ /* 0x000e640008000a00 */
[----:B------:R-:W-:Y:S01]  /*14c0*/  IADD3 R0, PT, PT, -R0, RZ, RZ ;  /* 0x000000ff00007210 */ /* 0x000fe20007ffe1ff */
[----:B0-----:R-:W-:-:S04]  /*14d0*/  UIMAD.WIDE.U32 UR4, UR10, 0x4, UR4 ;  /* 0x000000040a0478a5 */ /* 0x001fc8000f8e0004 */
[----:B------:R-:W-:Y:S02]  /*14e0*/  UIADD3 UR11, UP1, UPT, UR4, 0x20, URZ ;  /* 0x00000020040b7890 */ /* 0x000fe4000ff3e0ff */
[----:B-1----:R-:W-:Y:S02]  /*14f0*/  UIADD3 UR4, UP0, UPT, UR6, 0x20, URZ ;  /* 0x0000002006047890 */ /* 0x002fe4000ff1e0ff */
[----:B------:R-:W-:Y:S02]  /*1500*/  UIADD3.X UR6, UPT, UPT, URZ, UR5, URZ, UP1, !UPT ;  /* 0x00000005ff067290 */ /* 0x000fe40008ffe4ff */
[----:B------:R-:W-:Y:S01]  /*1510*/  IMAD.U32 R6, RZ, RZ, UR11 ;  /* 0x0000000bff067e24 */ /* 0x000fe2000f8e00ff */
[----:B------:R-:W-:-:S03]  /*1520*/  UIADD3.X UR5, UPT, UPT, URZ, UR7, URZ, UP0, !UPT ;  /* 0x00000007ff057290 */ /* 0x000fc600087fe4ff */
[----:B------:R-:W-:-:S09]  /*1530*/  MOV R7, UR6 ;  /* 0x0000000600077c02 */ /* 0x000fd20008000f00 */
.L_x_50:
[----:B0-----:R-:W2:Y:S04]  /*1540*/  LDG.E.CONSTANT R13, desc[UR8][R6.64+-0x20] ;  /* 0xffffe008060d7981 */ /* 0x001ea8000c1e9900 */
        /* <DEDUP_REMOVED lines=15> */
[----:B------:R-:W-:Y:S01]  /*1640*/  MOV R11, UR5 ;  /* 0x00000005000b7c02 */ /* 0x000fe20008000f00 */
[----:B------:R-:W-:-:S02]  /*1650*/  IMAD.U32 R10, RZ, RZ, UR4 ;  /* 0x00000004ff0a7e24 */ /* 0x000fc4000f8e00ff */
[----:B------:R-:W-:Y:S02]  /*1660*/  VIADD R0, R0, 0x10 ;  /* 0x0000001000007836 */ /* 0x000fe40000000000 */
[C---:B------:R-:W-:Y:S01]  /*1670*/  IMAD.WIDE R10, R9.reuse, 0x4, R10 ;  /* 0x00000004090a7825 */ /* 0x040fe200078e020a */
[----:B------:R-:W-:Y:S02]  /*1680*/  IADD3 R9, PT, PT, R9, 0x10, RZ ;  /* 0x0000001009097810 */ /* 0x000fe40007ffe0ff */
[----:B------:R-:W-:Y:S01]  /*1690*/  ISETP.NE.AND P0, PT, R0, RZ, PT ;  /* 0x000000ff0000720c */ /* 0x000fe20003f05270 */
[----:B------:R-:W-:Y:S01]  /*16a0*/  VIADD R8, R8, 0x10 ;  /* 0x0000001008087836 */ /* 0x000fe20000000000 */
[----:B0-----:R-:W-:-:S04]  /*16b0*/  IADD3 R6, P2, PT, R6, 0x40, RZ ;  /* 0x0000004006067810 */ /* 0x001fc80007f5e0ff */
[----:B------:R-:W-:Y:S01]  /*16c0*/  IADD3.X R7, PT, PT, RZ, R7, RZ, P2, !PT ;  /* 0x00000007ff077210 */ /* 0x000fe200017fe4ff */
[----:B--2---:R0:W-:Y:S04]  /*16d0*/  STG.E desc[UR8][R10.64+-0x20], R13 ;  /* 0xffffe00d0a007986 */ /* 0x0041e8000c101908 */
[----:B---3--:R0:W-:Y:S04]  /*16e0*/  STG.E desc[UR8][R10.64+-0x1c], R15 ;  /* 0xffffe40f0a007986 */ /* 0x0081e8000c101908 */
[----:B----4-:R0:W-:Y:S04]  /*16f0*/  STG.E desc[UR8][R10.64+-0x18], R17 ;  /* 0xffffe8110a007986 */ /* 0x0101e8000c101908 */
[----:B-----5:R0:W-:Y:S04]  /*1700*/  STG.E desc[UR8][R10.64+-0x14], R19 ;  /* 0xffffec130a007986 */ /* 0x0201e8000c101908 */
[----:B------:R0:W-:Y:S04]  /*1710*/  STG.E desc[UR8][R10.64+-0x10], R21 ;  /* 0xfffff0150a007986 */ /* 0x0001e8000c101908 */
        /* <DEDUP_REMOVED lines=10> */
[----:B------:R0:W-:Y:S01]  /*17c0*/  STG.E desc[UR8][R10.64+0x1c], R20 ;  /* 0x00001c140a007986 */ /* 0x0001e2000c101908 */
[----:B------:R-:W-:Y:S05]  /*17d0*/  @P0 BRA `(.L_x_50) ;  /* 0xfffffffc00580947 */ /* 0x000fea000383ffff */
.L_x_49:
[----:B------:R-:W-:Y:S05]  /*17e0*/  @!P1 EXIT ;  /* 0x000000000000994d */ /* 0x000fea0003800000 */
[----:B------:R-:W-:Y:S02]  /*17f0*/  ISETP.GE.U32.AND P0, PT, R22, 0x8, PT ;  /* 0x000000081600780c */ /* 0x000fe40003f06070 */
[----:B0-----:R-:W-:-:S04]  /*1800*/  LOP3.LUT R2, R3, 0x7, RZ, 0xc0, !PT ;  /* 0x0000000703027812 */ /* 0x001fc800078ec0ff */
[----:B------:R-:W-:-:S07]  /*1810*/  ISETP.NE.AND P1, PT, R2, RZ, PT ;  /* 0x000000ff0200720c */ /* 0x000fce0003f25270 */
[----:B------:R-:W-:Y:S06]  /*1820*/  @!P0 BRA `(.L_x_51) ;  /* 0x0000000000588947 */ /* 0x000fec0003800000 */
[----:B------:R-:W0:Y:S08]  /*1830*/  LDC.64 R6, c[0x0][0x380] ;  /* 0x0000e000ff067b82 */ /* 0x000e300000000a00 */
[----:B------:R-:W1:Y:S01]  /*1840*/  LDC.64 R10, c[0x0][0x3a0] ;  /* 0x0000e800ff0a7b82 */ /* 0x000e620000000a00 */
[----:B0-----:R-:W-:-:S05]  /*1850*/  IMAD.WIDE.U32 R6, R8, 0x4, R6 ;  /* 0x0000000408067825 */ /* 0x001fca00078e0006 */
        /* <DEDUP_REMOVED lines=8> */
[C---:B------:R-:W-:Y:S01]  /*18e0*/  IMAD.IADD R13, R8.reuse, 0x1, R5 ;  /* 0x00000001080d7824 */ /* 0x040fe200078e0205 */
[----:B------:R-:W-:-:S03]  /*18f0*/  IADD3 R8, PT, PT, R8, 0x8, RZ ;  /* 0x0000000808087810 */ /* 0x000fc60007ffe0ff */
[----:B-1----:R-:W-:-:S05]  /*1900*/  IMAD.WIDE R10, R13, 0x4, R10 ;  /* 0x000000040d0a7825 */ /* 0x002fca00078e020a */
[----:B--2---:R0:W-:Y:S04]  /*1910*/  STG.E desc[UR8][R10.64], R9 ;  /* 0x000000090a007986 */ /* 0x0041e8000c101908 */
[----:B---3--:R0:W-:Y:S04]  /*1920*/  STG.E desc[UR8][R10.64+0x4], R15 ;  /* 0x0000040f0a007986 */ /* 0x0081e8000c101908 */
[----:B----4-:R0:W-:Y:S04]  /*1930*/  STG.E desc[UR8][R10.64+0x8], R17 ;  /* 0x000008110a007986 */ /* 0x0101e8000c101908 */
[----:B-----5:R0:W-:Y:S04]  /*1940*/  STG.E desc[UR8][R10.64+0xc], R19 ;  /* 0x00000c130a007986 */ /* 0x0201e8000c101908 */
[----:B------:R0:W-:Y:S04]  /*1950*/  STG.E desc[UR8][R10.64+0x10], R21 ;  /* 0x000010150a007986 */ /* 0x0001e8000c101908 */
[----:B------:R0:W-:Y:S04]  /*1960*/  STG.E desc[UR8][R10.64+0x14], R23 ;  /* 0x000014170a007986 */ /* 0x0001e8000c101908 */
[----:B------:R0:W-:Y:S04]  /*1970*/  STG.E desc[UR8][R10.64+0x18], R25 ;  /* 0x000018190a007986 */ /* 0x0001e8000c101908 */
[----:B------:R0:W-:Y:S02]  /*1980*/  STG.E desc[UR8][R10.64+0x1c], R27 ;  /* 0x00001c1b0a007986 */ /* 0x0001e4000c101908 */
.L_x_51:
[----:B------:R-:W-:Y:S05]  /*1990*/  @!P1 EXIT ;  /* 0x000000000000994d */ /* 0x000fea0003800000 */
[----:B------:R-:W-:Y:S02]  /*19a0*/  ISETP.GE.U32.AND P0, PT, R2, 0x4, PT ;  /* 0x000000040200780c */ /* 0x000fe40003f06070 */
[----:B------:R-:W-:-:S04]  /*19b0*/  LOP3.LUT R0, R3, 0x3, RZ, 0xc0, !PT ;  /* 0x0000000303007812 */ /* 0x000fc800078ec0ff */
[----:B------:R-:W-:-:S07]  /*19c0*/  ISETP.NE.AND P1, PT, R0, RZ, PT ;  /* 0x000000ff0000720c */ /* 0x000fce0003f25270 */
[----:B------:R-:W-:Y:S06]  /*19d0*/  @!P0 BRA `(.L_x_52) ;  /* 0x0000000000388947 */ /* 0x000fec0003800000 */
[----:B------:R-:W1:Y:S08]  /*19e0*/  LDC.64 R2, c[0x0][0x380] ;  /* 0x0000e000ff027b82 */ /* 0x000e700000000a00 */
[----:B------:R-:W2:Y:S01]  /*19f0*/  LDC.64 R6, c[0x0][0x3a0] ;  /* 0x0000e800ff067b82 */ /* 0x000ea20000000a00 */
[----:B-1----:R-:W-:-:S05]  /*1a00*/  IMAD.WIDE.U32 R2, R8, 0x4, R2 ;  /* 0x0000000408027825 */ /* 0x002fca00078e0002 */
[----:B0-----:R-:W3:Y:S04]  /*1a10*/  LDG.E.CONSTANT R9, desc[UR8][R2.64] ;  /* 0x0000000802097981 */ /* 0x001ee8000c1e9900 */
[----:B------:R-:W4:Y:S04]  /*1a20*/  LDG.E.CONSTANT R13, desc[UR8][R2.64+0x4] ;  /* 0x00000408020d7981 */ /* 0x000f28000c1e9900 */
[----:B------:R-:W5:Y:S04]  /*1a30*/  LDG.E.CONSTANT R15, desc[UR8][R2.64+0x8] ;  /* 0x00000808020f7981 */ /* 0x000f68000c1e9900 */
[----:B------:R-:W5:Y:S01]  /*1a40*/  LDG.E.CONSTANT R17, desc[UR8][R2.64+0xc] ;  /* 0x00000c0802117981 */ /* 0x000f62000c1e9900 */
[C---:B------:R-:W-:Y:S01]  /*1a50*/  IMAD.IADD R11, R8.reuse, 0x1, R5 ;  /* 0x00000001080b7824 */ /* 0x040fe200078e0205 */
[----:B------:R-:W-:-:S03]  /*1a60*/  IADD3 R8, PT, PT, R8, 0x4, RZ ;  /* 0x0000000408087810 */ /* 0x000fc60007ffe0ff */
[----:B--2---:R-:W-:-:S05]  /*1a70*/  IMAD.WIDE R6, R11, 0x4, R6 ;  /* 0x000000040b067825 */ /* 0x004fca00078e0206 */
[----:B---3--:R1:W-:Y:S04]  /*1a80*/  STG.E desc[UR8][R6.64], R9 ;  /* 0x0000000906007986 */ /* 0x0083e8000c101908 */
[----:B----4-:R1:W-:Y:S04]  /*1a90*/  STG.E desc[UR8][R6.64+0x4], R13 ;  /* 0x0000040d06007986 */ /* 0x0103e8000c101908 */
[----:B-----5:R1:W-:Y:S04]  /*1aa0*/  STG.E desc[UR8][R6.64+0x8], R15 ;  /* 0x0000080f06007986 */ /* 0x0203e8000c101908 */
[----:B------:R1:W-:Y:S02]  /*1ab0*/  STG.E desc[UR8][R6.64+0xc], R17 ;  /* 0x00000c1106007986 */ /* 0x0003e4000c101908 */
.L_x_52:
[----:B------:R-:W-:Y:S05]  /*1ac0*/  @!P1 EXIT ;  /* 0x000000000000994d */ /* 0x000fea0003800000 */
[----:B------:R-:W2:Y:S01]  /*1ad0*/  LDC.64 R2, c[0x0][0x380] ;  /* 0x0000e000ff027b82 */ /* 0x000ea20000000a00 */
[----:B01----:R-:W-:Y:S01]  /*1ae0*/  IMAD.IADD R9, R5, 0x1, R8 ;  /* 0x0000000105097824 */ /* 0x003fe200078e0208 */
[----:B------:R-:W-:-:S06]  /*1af0*/  IADD3 R0, PT, PT, -R0, RZ, RZ ;  /* 0x000000ff00007210 */ /* 0x000fcc0007ffe1ff */
[----:B------:R-:W0:Y:S01]  /*1b00*/  LDC.64 R6, c[0x0][0x3a0] ;  /* 0x0000e800ff067b82 */ /* 0x000e220000000a00 */
[----:B--2---:R-:W-:-:S04]  /*1b10*/  IMAD.WIDE.U32 R2, R8, 0x4, R2 ;  /* 0x0000000408027825 */ /* 0x004fc800078e0002 */
[----:B------:R-:W-:Y:S01]  /*1b20*/  IMAD.MOV.U32 R11, RZ, RZ, R3 ;  /* 0x000000ffff0b7224 */ /* 0x000fe200078e0003 */
[----:B------:R-:W-:-:S07]  /*1b30*/  MOV R4, R2 ;  /* 0x0000000200047202 */ /* 0x000fce0000000f00 */
.L_x_53:
[----:B-1----:R-:W-:-:S06]  /*1b40*/  IMAD.MOV.U32 R5, RZ, RZ, R11 ;  /* 0x000000ffff057224 */ /* 0x002fcc00078e000b */
[----:B------:R1:W2:Y:S01]  /*1b50*/  LDG.E.CONSTANT R5, desc[UR8][R4.64] ;  /* 0x0000000804057981 */ /* 0x0002a2000c1e9900 */
[----:B0-----:R-:W-:Y:S01]  /*1b60*/  IMAD.WIDE R2, R9, 0x4, R6 ;  /* 0x0000000409027825 */ /* 0x001fe200078e0206 */
[----:B------:R-:W-:-:S03]  /*1b70*/  IADD3 R0, PT, PT, R0, 0x1, RZ ;  /* 0x0000000100007810 */ /* 0x000fc60007ffe0ff */
[----:B------:R-:W-:Y:S01]  /*1b80*/  VIADD R9, R9, 0x1 ;  /* 0x0000000109097836 */ /* 0x000fe20000000000 */
[----:B------:R-:W-:Y:S02]  /*1b90*/  ISETP.NE.AND P0, PT, R0, RZ, PT ;  /* 0x000000ff0000720c */ /* 0x000fe40003f05270 */
[----:B-1----:R-:W-:-:S04]  /*1ba0*/  IADD3 R4, P1, PT, R4, 0x4, RZ ;  /* 0x0000000404047810 */ /* 0x002fc80007f3e0ff */
[----:B------:R-:W-:Y:S01]  /*1bb0*/  IADD3.X R11, PT, PT, RZ, R11, RZ, P1, !PT ;  /* 0x0000000bff0b7210 */ /* 0x000fe20000ffe4ff */
[----:B--2---:R1:W-:Y:S06]  /*1bc0*/  STG.E desc[UR8][R2.64], R5 ;  /* 0x0000000502007986 */ /* 0x0043ec000c101908 */
[----:B------:R-:W-:Y:S05]  /*1bd0*/  @P0 BRA `(.L_x_53) ;  /* 0xfffffffc00d80947 */ /* 0x000fea000383ffff */
[----:B------:R-:W-:Y:S05]  /*1be0*/  EXIT ;  /* 0x000000000000794d */ /* 0x000fea0003800000 */
        .weak           $__internal_1_$__cuda_sm20_rcp_rn_f32_slowpath
        .type           $__internal_1_$__cuda_sm20_rcp_rn_f32_slowpath,@function
        .size           $__internal_1_$__cuda_sm20_rcp_rn_f32_slowpath,(.L_x_60 - $__internal_1_$__cuda_sm20_rcp_rn_f32_slowpath)
$__internal_1_$__cuda_sm20_rcp_rn_f32_slowpath:
[----:B------:R-:W-:Y:S01]  /*1bf0*/  IMAD.SHL.U32 R2, R0, 0x2, RZ ;  /* 0x0000000200027824 */ /* 0x000fe200078e00ff */
[----:B------:R-:W-:Y:S04]  /*1c00*/  BSSY.RECONVERGENT B1, `(.L_x_54) ;  /* 0x0000030000017945 */ /* 0x000fe80003800200 */
[----:B------:R-:W-:-:S04]  /*1c10*/  SHF.R.U32.HI R2, RZ, 0x18, R2 ;  /* 0x00000018ff027819 */ /* 0x000fc80000011602 */
[----:B------:R-:W-:-:S13]  /*1c20*/  ISETP.NE.U32.AND P0, PT, R2, RZ, PT ;  /* 0x000000ff0200720c */ /* 0x000fda0003f05070 */
[----:B------:R-:W-:Y:S05]  /*1c30*/  @P0 BRA `(.L_x_55) ;  /* 0x0000000000280947 */ /* 0x000fea0003800000 */
[----:B------:R-:W-:-:S04]  /*1c40*/  SHF.L.U32 R2, R0, 0x1, RZ ;  /* 0x0000000100027819 */ /* 0x000fc800000006ff */
[----:B------:R-:W-:-:S13]  /*1c50*/  ISETP.NE.AND P0, PT, R2, RZ, PT ;  /* 0x000000ff0200720c */ /* 0x000fda0003f05270 */
[----:B------:R-:W-:Y:S01]  /*1c60*/  @P0 FFMA R9, R0, 1.84467440737095516160e+19, RZ ;  /* 0x5f80000000090823 */ /* 0x000fe200000000ff */
[----:B------:R-:W-:Y:S08]  /*1c70*/  @!P0 MUFU.RCP R7, R0 ;  /* 0x0000000000078308 */ /* 0x000ff00000001000 */
[----:B------:R-:W0:Y:S02]  /*1c80*/  @P0 MUFU.RCP R2, R9 ;  /* 0x0000000900020308 */ /* 0x000e240000001000 */
[----:B0-----:R-:W-:-:S04]  /*1c90*/  @P0 FFMA R11, R9, R2, -1 ;  /* 0xbf800000090b0423 */ /* 0x001fc80000000002 */
[----:B------:R-:W-:-:S04]  /*1ca0*/  @P0 FADD.FTZ R11, -R11, -RZ ;  /* 0x800000ff0b0b0221 */ /* 0x000fc80000010100 */
[----:B------:R-:W-:-:S04]  /*1cb0*/  @P0 FFMA R2, R2, R11, R2 ;  /* 0x0000000b02020223 */ /* 0x000fc80000000002 */
[----:B------:R-:W-:Y:S01]  /*1cc0*/  @P0 FFMA R7, R2, 1.84467440737095516160e+19, RZ ;  /* 0x5f80000002070823 */ /* 0x000fe200000000ff */
[----:B------:R-:W-:Y:S06]  /*1cd0*/  BRA `(.L_x_56) ;  /* 0x0000000000887947 */ /* 0x000fec0003800000 */
.L_x_55:
[----:B------:R-:W-:-:S05]  /*1ce0*/  VIADD R7, R2, 0xffffff03 ;  /* 0xffffff0302077836 */ /* 0x000fca0000000000 */
[----:B------:R-:W-:-:S13]  /*1cf0*/  ISETP.GT.U32.AND P0, PT, R7, 0x1, PT ;  /* 0x000000010700780c */ /* 0x000fda0003f04070 */
[----:B------:R-:W-:Y:S05]  /*1d00*/  @P0 BRA `(.L_x_57) ;  /* 0x0000000000780947 */ /* 0x000fea0003800000 */
[----:B------:R-:W-:Y:S01]  /*1d10*/  LOP3.LUT R9, R0, 0x7fffff, RZ, 0xc0, !PT ;  /* 0x007fffff00097812 */ /* 0x000fe200078ec0ff */
[----:B------:R-:W-:-:S03]  /*1d20*/  HFMA2 R14, -RZ, RZ, 0, 1.78813934326171875e-07 ;  /* 0x00000003ff0e7431 */ /* 0x000fc600000001ff */
        /* <DEDUP_REMOVED lines=11> */
[----:B------:R-:W-:-:S03]  /*1de0*/  LOP3.LUT R14, R15, R12, RZ, 0xc0, !PT ;  /* 0x0000000c0f0e7212 */ /* 0x000fc600078ec0ff */
[----:B------:R-:W-:Y:S01]  /*1df0*/  IMAD.MOV R11, RZ, RZ, -R11 ;  /* 0x000000ffff0b7224 */ /* 0x000fe200078e0a0b */
[----:B------:R-:W-:-:S04]  /*1e00*/  SHF.R.U32.HI R14, RZ, R7, R14 ;  /* 0x00000007ff0e7219 */ /* 0x000fc8000001160e */
[----:B------:R-:W-:Y:S02]  /*1e10*/  LOP3.LUT P1, RZ, R11, R7, R12, 0xf8, !PT ;  /* 0x000000070bff7212 */ /* 0x000fe4000782f80c */
[C---:B------:R-:W-:Y:S02]  /*1e20*/  LOP3.LUT P0, RZ, R14.reuse, 0x1, RZ, 0xc0, !PT ;  /* 0x000000010eff7812 */ /* 0x040fe4000780c0ff */
[----:B------:R-:W-:-:S04]  /*1e30*/  LOP3.LUT P2, RZ, R14, 0x2, RZ, 0xc0, !PT ;  /* 0x000000020eff7812 */ /* 0x000fc8000784c0ff */
[----:B------:R-:W-:Y:S02]  /*1e40*/  PLOP3.LUT P0, PT, P0, P1, P2, 0xe0, 0x0 ;  /* 0x000000000000781c */ /* 0x000fe40000703c20 */
[----:B------:R-:W-:Y:S02]  /*1e50*/  LOP3.LUT P1, RZ, R0, 0x7fffff, RZ, 0xc0, !PT ;  /* 0x007fffff00ff7812 */ /* 0x000fe4000782c0ff */
[----:B------:R-:W-:-:S04]  /*1e60*/  SEL R7, RZ, 0x1, !P0 ;  /* 0x00000001ff077807 */ /* 0x000fc80004000000 */
[----:B------:R-:W-:-:S04]  /*1e70*/  IADD3 R7, PT, PT, -R7, RZ, RZ ;  /* 0x000000ff07077210 */ /* 0x000fc80007ffe1ff */
[----:B------:R-:W-:Y:S01]  /*1e80*/  ISETP.GE.AND P0, PT, R7, RZ, PT ;  /* 0x000000ff0700720c */ /* 0x000fe20003f06270 */
[----:B------:R-:W-:-:S05]  /*1e90*/  VIADD R7, R2, 0xffffff04 ;  /* 0xffffff0402077836 */ /* 0x000fca0000000000 */
[----:B------:R-:W-:-:S07]  /*1ea0*/  SHF.R.U32.HI R7, RZ, R7, R12 ;  /* 0x00000007ff077219 */ /* 0x000fce000001160c */
[----:B------:R-:W-:-:S05]  /*1eb0*/  @!P0 IADD3 R7, PT, PT, R7, 0x1, RZ ;  /* 0x0000000107078810 */ /* 0x000fca0007ffe0ff */
[----:B------:R-:W-:-:S05]  /*1ec0*/  @!P1 IMAD.SHL.U32 R7, R7, 0x2, RZ ;  /* 0x0000000207079824 */ /* 0x000fca00078e00ff */
[----:B------:R-:W-:Y:S01]  /*1ed0*/  LOP3.LUT R7, R7, 0x80000000, R0, 0xf8, !PT ;  /* 0x8000000007077812 */ /* 0x000fe200078ef800 */
[----:B------:R-:W-:Y:S06]  /*1ee0*/  BRA `(.L_x_56) ;  /* 0x0000000000047947 */ /* 0x000fec0003800000 */
.L_x_57:
[----:B------:R0:W1:Y:S02]  /*1ef0*/  MUFU.RCP R7, R0 ;  /* 0x0000000000077308 */ /* 0x0000640000001000 */
.L_x_56:
[----:B------:R-:W-:Y:S05]  /*1f00*/  BSYNC.RECONVERGENT B1 ;  /* 0x0000000000017941 */ /* 0x000fea0003800200 */
.L_x_54:
[----:B------:R-:W-:-:S04]  /*1f10*/  MOV R11, 0x0 ;  /* 0x00000000000b7802 */ /* 0x000fc80000000f00 */
[----:B01----:R-:W-:Y:S05]  /*1f20*/  RET.REL.NODEC R10 `(sma_batch_f32) ;  /* 0xffffffe00a347950 */ /* 0x003fea0003c3ffff */
.L_x_58:
        /* <DEDUP_REMOVED lines=13> */
.L_x_60:


//--------------------- .nv.shared.reserved.0     --------------------------
	.section	.nv.shared.reserved.0,"aw",@nobits
	.weak		__nv_reservedSMEM_offset_0_alias
	.size		__nv_reservedSMEM_offset_0_alias, 0, 64
	.other		__nv_reservedSMEM_offset_0_alias,@"STO_CUDA_RESERVED_SHARED STV_DEFAULT"
__nv_reservedSMEM_offset_0_alias:
	.zero		0
	.zero		64


//--------------------- .nv.constant0.sma_many_series_one_param_f32 --------------------------
	.section	.nv.constant0.sma_many_series_one_param_f32,"a",@progbits
	.sectionflags	@""
	.align	4
.nv.constant0.sma_many_series_one_param_f32:
	.zero		936


//--------------------- .nv.constant0.sma_batch_f32 --------------------------
	.section	.nv.constant0.sma_batch_f32,"a",@progbits
	.sectionflags	@""
	.align	4
.nv.constant0.sma_batch_f32:
	.zero		936


//--------------------- SYMBOLS --------------------------

	.type		.nv.reservedSmem.offset0,@object
	.size		.nv.reservedSmem.offset0,0x4
